	.target	sm_100a

	.elftype	@"ET_EXEC"


//--------------------- .note.nv.tkinfo           --------------------------
	.section	.note.nv.tkinfo,"",@"SHT_NOTE"
	.sectionflags	@"SHF_NOTE_NV_TKINFO"
	.tkinfo
        /*0018*/ 	.word	0x00000002
        /*0030*/ 	.string	""
        /*0030*/ 	.string	"ptxas"
        /*0030*/ 	.string	"Cuda compilation tools, release 13.0, V13.0.88"
        /*0030*/ 	.string	"Build cuda_13.0.r13.0/compiler.36424714_0"
        /*0030*/ 	.string	"-arch sm_100a -m 64 "



//--------------------- .note.nv.cuinfo           --------------------------
	.section	.note.nv.cuinfo,"",@"SHT_NOTE"
	.sectionflags	@"SHF_NOTE_NV_CUINFO"
        /*0018*/ 	.short	0x0002
        /*001a*/ 	.short	0x0064
        /*001c*/ 	.short	0x0082
	.zero		2


//--------------------- .nv.info                  --------------------------
	.section	.nv.info,"",@"SHT_CUDA_INFO"
	.align	4


	//----- nvinfo : EIATTR_REGCOUNT
	.align		4
        /*0000*/ 	.byte	0x04, 0x2f
        /*0002*/ 	.short	(.L_19 - .L_18)
	.align		4
.L_18:
        /*0004*/ 	.word	index@(_ZN7cutlass13device_kernelINS_4gemm6kernel13GemmUniversalIN4cute5tupleIJiiiiEEENS1_10collective13CollectiveMmaINS1_35MainloopSm100TmaUmmaWarpSpecializedILi5ELi2ELi4ENS5_IJNS4_1CILi2EEENSA_ILi1EEESC_EEEEENS5_IJNSA_ILi64EEENSA_ILi96EEENSA_ILi256EEEEEENS_12float_e4m3_tENS5_IJlSC_lEEESJ_SK_NS4_8TiledMMAINS4_8MMA_AtomIJNS4_10MMA_TraitsINS4_19SM100_MMA_F8F6F4_SSEJSJ_SJ_fSF_SG_NS4_17integral_constantINS4_4UMMA5MajorELSR_0EEESS_NSP_INSQ_7ScaleInELST_0EEESU_EEEEEENS4_6LayoutINS5_IJSC_SC_SC_EEENS5_IJNSA_ILi0EEESZ_SZ_EEEEENS5_IJNS4_10UnderscoreES12_S12_EEEEENS4_13SM90_TMA_LOADENS4_14ComposedLayoutINS4_7SwizzleILi3ELi4ELi3EEENS4_18smem_ptr_flag_bitsILi8EEENSX_INS5_IJNSA_ILi8EEENSA_ILi128EEEEEENS5_IJS1C_SC_EEEEEEEvNS4_8identityENS4_23SM90_TMA_LOAD_MULTICASTES1G_vS1H_EENS_8epilogue10collective18CollectiveEpilogueINS1K_23Sm100TmaWarpSpecializedILi1ELi1ELi48ELb0ELb0EEEJSI_NS5_IJNSX_ISF_SC_EENSX_ISG_SC_EEEEESJ_SK_SJ_SK_NS1K_6fusion15FusionCallbacksIS1O_NS1S_17LinearCombinationISJ_fSJ_fLNS_15FloatRoundStyleE2EEESI_S1R_JEEENS4_5SM1004TMEM4LOAD26SM100_TMEM_LOAD_16dp32b16xES15_NS16_INS17_ILi1ELi4ELi3EEES1A_NSX_INS5_IJS1B_NSA_ILi32EEEEEENS5_IJS23_SC_EEEEEEENS4_39AutoVectorizingCopyWithAssumedAlignmentILi128EEENS4_14SM90_TMA_STOREES27_S29_S29_EEEvvEEEEvNT_6ParamsE)
        /*0008*/ 	.word	0x00000078


	//----- nvinfo : EIATTR_FRAME_SIZE
	.align		4
.L_19:
        /*000c*/ 	.byte	0x04, 0x11
        /*000e*/ 	.short	(.L_21 - .L_20)
	.align		4
.L_20:
        /*0010*/ 	.word	index@($__internal_2_$__cuda_sm10x_tcgen05_guardrail_trap_unallocated_columns_being_dealloced)
        /*0014*/ 	.word	0x00000000


	//----- nvinfo : EIATTR_FRAME_SIZE
	.align		4
.L_21:
        /*0018*/ 	.byte	0x04, 0x11
        /*001a*/ 	.short	(.L_23 - .L_22)
	.align		4
.L_22:
        /*001c*/ 	.word	index@($__internal_1_$__cuda_sm10x_tcgen05_guardrail_trap_phase_invalid_during_alloc)
        /*0020*/ 	.word	0x00000000


	//----- nvinfo : EIATTR_FRAME_SIZE
	.align		4
.L_23:
        /*0024*/ 	.byte	0x04, 0x11
        /*0026*/ 	.short	(.L_25 - .L_24)
	.align		4
.L_24:
        /*0028*/ 	.word	index@($__internal_0_$__cuda_sm10x_tcgen05_guardrail_trap_col_being_dealloced_not_returned_by_alloc)
        /*002c*/ 	.word	0x00000000


	//----- nvinfo : EIATTR_FRAME_SIZE
	.align		4
.L_25:
        /*0030*/ 	.byte	0x04, 0x11
        /*0032*/ 	.short	(.L_27 - .L_26)
	.align		4
.L_26:
        /*0034*/ 	.word	index@(_ZN7cutlass13device_kernelINS_4gemm6kernel13GemmUniversalIN4cute5tupleIJiiiiEEENS1_10collective13CollectiveMmaINS1_35MainloopSm100TmaUmmaWarpSpecializedILi5ELi2ELi4ENS5_IJNS4_1CILi2EEENSA_ILi1EEESC_EEEEENS5_IJNSA_ILi64EEENSA_ILi96EEENSA_ILi256EEEEEENS_12float_e4m3_tENS5_IJlSC_lEEESJ_SK_NS4_8TiledMMAINS4_8MMA_AtomIJNS4_10MMA_TraitsINS4_19SM100_MMA_F8F6F4_SSEJSJ_SJ_fSF_SG_NS4_17integral_constantINS4_4UMMA5MajorELSR_0EEESS_NSP_INSQ_7ScaleInELST_0EEESU_EEEEEENS4_6LayoutINS5_IJSC_SC_SC_EEENS5_IJNSA_ILi0EEESZ_SZ_EEEEENS5_IJNS4_10UnderscoreES12_S12_EEEEENS4_13SM90_TMA_LOADENS4_14ComposedLayoutINS4_7SwizzleILi3ELi4ELi3EEENS4_18smem_ptr_flag_bitsILi8EEENSX_INS5_IJNSA_ILi8EEENSA_ILi128EEEEEENS5_IJS1C_SC_EEEEEEEvNS4_8identityENS4_23SM90_TMA_LOAD_MULTICASTES1G_vS1H_EENS_8epilogue10collective18CollectiveEpilogueINS1K_23Sm100TmaWarpSpecializedILi1ELi1ELi48ELb0ELb0EEEJSI_NS5_IJNSX_ISF_SC_EENSX_ISG_SC_EEEEESJ_SK_SJ_SK_NS1K_6fusion15FusionCallbacksIS1O_NS1S_17LinearCombinationISJ_fSJ_fLNS_15FloatRoundStyleE2EEESI_S1R_JEEENS4_5SM1004TMEM4LOAD26SM100_TMEM_LOAD_16dp32b16xES15_NS16_INS17_ILi1ELi4ELi3EEES1A_NSX_INS5_IJS1B_NSA_ILi32EEEEEENS5_IJS23_SC_EEEEEEENS4_39AutoVectorizingCopyWithAssumedAlignmentILi128EEENS4_14SM90_TMA_STOREES27_S29_S29_EEEvvEEEEvNT_6ParamsE)
        /*0038*/ 	.word	0x00000000


	//----- nvinfo : EIATTR_MIN_STACK_SIZE
	.align		4
.L_27:
        /*003c*/ 	.byte	0x04, 0x12
        /*003e*/ 	.short	(.L_29 - .L_28)
	.align		4
.L_28:
        /*0040*/ 	.word	index@(_ZN7cutlass13device_kernelINS_4gemm6kernel13GemmUniversalIN4cute5tupleIJiiiiEEENS1_10collective13CollectiveMmaINS1_35MainloopSm100TmaUmmaWarpSpecializedILi5ELi2ELi4ENS5_IJNS4_1CILi2EEENSA_ILi1EEESC_EEEEENS5_IJNSA_ILi64EEENSA_ILi96EEENSA_ILi256EEEEEENS_12float_e4m3_tENS5_IJlSC_lEEESJ_SK_NS4_8TiledMMAINS4_8MMA_AtomIJNS4_10MMA_TraitsINS4_19SM100_MMA_F8F6F4_SSEJSJ_SJ_fSF_SG_NS4_17integral_constantINS4_4UMMA5MajorELSR_0EEESS_NSP_INSQ_7ScaleInELST_0EEESU_EEEEEENS4_6LayoutINS5_IJSC_SC_SC_EEENS5_IJNSA_ILi0EEESZ_SZ_EEEEENS5_IJNS4_10UnderscoreES12_S12_EEEEENS4_13SM90_TMA_LOADENS4_14ComposedLayoutINS4_7SwizzleILi3ELi4ELi3EEENS4_18smem_ptr_flag_bitsILi8EEENSX_INS5_IJNSA_ILi8EEENSA_ILi128EEEEEENS5_IJS1C_SC_EEEEEEEvNS4_8identityENS4_23SM90_TMA_LOAD_MULTICASTES1G_vS1H_EENS_8epilogue10collective18CollectiveEpilogueINS1K_23Sm100TmaWarpSpecializedILi1ELi1ELi48ELb0ELb0EEEJSI_NS5_IJNSX_ISF_SC_EENSX_ISG_SC_EEEEESJ_SK_SJ_SK_NS1K_6fusion15FusionCallbacksIS1O_NS1S_17LinearCombinationISJ_fSJ_fLNS_15FloatRoundStyleE2EEESI_S1R_JEEENS4_5SM1004TMEM4LOAD26SM100_TMEM_LOAD_16dp32b16xES15_NS16_INS17_ILi1ELi4ELi3EEES1A_NSX_INS5_IJS1B_NSA_ILi32EEEEEENS5_IJS23_SC_EEEEEEENS4_39AutoVectorizingCopyWithAssumedAlignmentILi128EEENS4_14SM90_TMA_STOREES27_S29_S29_EEEvvEEEEvNT_6ParamsE)
        /*0044*/ 	.word	0x00000000
.L_29:


//--------------------- .nv.compat                --------------------------
	.section	.nv.compat,"",@"SHT_CUDA_COMPAT_INFO"
	.align	4
        /*0000*/ 	.byte	0x02, 0x09, 0x01, 0x00, 0x02, 0x02, 0x02, 0x00, 0x02, 0x05, 0x05, 0x00, 0x03, 0x07, 0x01, 0x01
        /*0010*/ 	.byte	0x02, 0x03, 0x01, 0x00, 0x02, 0x06, 0x01, 0x00, 0x04, 0x0b, 0x08, 0x00, 0x09, 0x00, 0x00, 0x00
        /*0020*/ 	.byte	0x00, 0x00, 0x00, 0x00


//--------------------- .nv.info._ZN7cutlass13device_kernelINS_4gemm6kernel13GemmUniversalIN4cute5tupleIJiiiiEEENS1_10collective13CollectiveMmaINS1_35MainloopSm100TmaUmmaWarpSpecializedILi5ELi2ELi4ENS5_IJNS4_1CILi2EEENSA_ILi1EEESC_EEEEENS5_IJNSA_ILi64EEENSA_ILi96EEENSA_ILi256EEEEEENS_12float_e4m3_tENS5_IJlSC_lEEESJ_SK_NS4_8TiledMMAINS4_8MMA_AtomIJNS4_10MMA_TraitsINS4_19SM100_MMA_F8F6F4_SSEJSJ_SJ_fSF_SG_NS4_17integral_constantINS4_4UMMA5MajorELSR_0EEESS_NSP_INSQ_7ScaleInELST_0EEESU_EEEEEENS4_6LayoutINS5_IJSC_SC_SC_EEENS5_IJNSA_ILi0EEESZ_SZ_EEEEENS5_IJNS4_10UnderscoreES12_S12_EEEEENS4_13SM90_TMA_LOADENS4_14ComposedLayoutINS4_7SwizzleILi3ELi4ELi3EEENS4_18smem_ptr_flag_bitsILi8EEENSX_INS5_IJNSA_ILi8EEENSA_ILi128EEEEEENS5_IJS1C_SC_EEEEEEEvNS4_8identityENS4_23SM90_TMA_LOAD_MULTICASTES1G_vS1H_EENS_8epilogue10collective18CollectiveEpilogueINS1K_23Sm100TmaWarpSpecializedILi1ELi1ELi48ELb0ELb0EEEJSI_NS5_IJNSX_ISF_SC_EENSX_ISG_SC_EEEEESJ_SK_SJ_SK_NS1K_6fusion15FusionCallbacksIS1O_NS1S_17LinearCombinationISJ_fSJ_fLNS_15FloatRoundStyleE2EEESI_S1R_JEEENS4_5SM1004TMEM4LOAD26SM100_TMEM_LOAD_16dp32b16xES15_NS16_INS17_ILi1ELi4ELi3EEES1A_NSX_INS5_IJS1B_NSA_ILi32EEEEEENS5_IJS23_SC_EEEEEEENS4_39AutoVectorizingCopyWithAssumedAlignmentILi128EEENS4_14SM90_TMA_STOREES27_S29_S29_EEEvvEEEEvNT_6ParamsE --------------------------
	.section	.nv.info._ZN7cutlass13device_kernelINS_4gemm6kernel13GemmUniversalIN4cute5tupleIJiiiiEEENS1_10collective13CollectiveMmaINS1_35MainloopSm100TmaUmmaWarpSpecializedILi5ELi2ELi4ENS5_IJNS4_1CILi2EEENSA_ILi1EEESC_EEEEENS5_IJNSA_ILi64EEENSA_ILi96EEENSA_ILi256EEEEEENS_12float_e4m3_tENS5_IJlSC_lEEESJ_SK_NS4_8TiledMMAINS4_8MMA_AtomIJNS4_10MMA_TraitsINS4_19SM100_MMA_F8F6F4_SSEJSJ_SJ_fSF_SG_NS4_17integral_constantINS4_4UMMA5MajorELSR_0EEESS_NSP_INSQ_7ScaleInELST_0EEESU_EEEEEENS4_6LayoutINS5_IJSC_SC_SC_EEENS5_IJNSA_ILi0EEESZ_SZ_EEEEENS5_IJNS4_10UnderscoreES12_S12_EEEEENS4_13SM90_TMA_LOADENS4_14ComposedLayoutINS4_7SwizzleILi3ELi4ELi3EEENS4_18smem_ptr_flag_bitsILi8EEENSX_INS5_IJNSA_ILi8EEENSA_ILi128EEEEEENS5_IJS1C_SC_EEEEEEEvNS4_8identityENS4_23SM90_TMA_LOAD_MULTICASTES1G_vS1H_EENS_8epilogue10collective18CollectiveEpilogueINS1K_23Sm100TmaWarpSpecializedILi1ELi1ELi48ELb0ELb0EEEJSI_NS5_IJNSX_ISF_SC_EENSX_ISG_SC_EEEEESJ_SK_SJ_SK_NS1K_6fusion15FusionCallbacksIS1O_NS1S_17LinearCombinationISJ_fSJ_fLNS_15FloatRoundStyleE2EEESI_S1R_JEEENS4_5SM1004TMEM4LOAD26SM100_TMEM_LOAD_16dp32b16xES15_NS16_INS17_ILi1ELi4ELi3EEES1A_NSX_INS5_IJS1B_NSA_ILi32EEEEEENS5_IJS23_SC_EEEEEEENS4_39AutoVectorizingCopyWithAssumedAlignmentILi128EEENS4_14SM90_TMA_STOREES27_S29_S29_EEEvvEEEEvNT_6ParamsE,"",@"SHT_CUDA_INFO"
	.sectionflags	@""
	.align	4


	//----- nvinfo : EIATTR_CUDA_API_VERSION
	.align		4
        /*0000*/ 	.byte	0x04, 0x37
        /*0002*/ 	.short	(.L_31 - .L_30)
.L_30:
        /*0004*/ 	.word	0x00000082


	//----- nvinfo : EIATTR_KPARAM_INFO
	.align		4
.L_31:
        /*0008*/ 	.byte	0x04, 0x17
        /*000a*/ 	.short	(.L_33 - .L_32)
.L_32:
        /*000c*/ 	.word	0x00000000
        /*0010*/ 	.short	0x0000
        /*0012*/ 	.short	0x0000
        /*0014*/ 	.byte	0x00, 0xf0, 0x01, 0x20


	//----- nvinfo : EIATTR_AT_ENTRY_FRAGMENTS
	.align		4
.L_33:
        /*0018*/ 	.byte	0x04, 0x4f
        /*001a*/ 	.short	(.L_35 - .L_34)


	//   ....[0]....
.L_34:
        /*001c*/ 	.word	0x00000006


	//----- nvinfo : EIATTR_RESERVED_SMEM_USED
	.align		4
.L_35:
        /*0020*/ 	.byte	0x01, 0x41
	.zero		2


	//----- nvinfo : EIATTR_SPARSE_MMA_MASK
	.align		4
        /*0024*/ 	.byte	0x03, 0x50
        /*0026*/ 	.short	0x0000


	//----- nvinfo : EIATTR_TCGEN05_1CTA_USED
	.align		4
        /*0028*/ 	.byte	0x01, 0x51
	.zero		2


	//----- nvinfo : EIATTR_MAXREG_COUNT
	.align		4
        /*002c*/ 	.byte	0x03, 0x1b
        /*002e*/ 	.short	0x00ff


	//----- nvinfo : EIATTR_NUM_BARRIERS
	.align		4
        /*0030*/ 	.byte	0x02, 0x4c
        /*0032*/ 	.byte	0x07
	.zero		1


	//----- nvinfo : EIATTR_EXTERNS
	.align		4
        /*0034*/ 	.byte	0x04, 0x0f
        /*0036*/ 	.short	(.L_37 - .L_36)


	//   ....[0]....
	.align		4
.L_36:
        /*0038*/ 	.word	index@(__assertfail)


	//----- nvinfo : EIATTR_MERCURY_ISA_VERSION
	.align		4
.L_37:
        /*003c*/ 	.byte	0x03, 0x5f
        /*003e*/ 	.short	0x0101


	//----- nvinfo : EIATTR_INT_WARP_WIDE_INSTR_OFFSETS
	.align		4
        /*0040*/ 	.byte	0x04, 0x31
        /*0042*/ 	.short	(.L_39 - .L_38)


	//   ....[0]....
.L_38:
        /*0044*/ 	.word	0x00003fe0


	//   ....[1]....
        /*0048*/ 	.word	0x00004010


	//   ....[2]....
        /*004c*/ 	.word	0x00004030


	//   ....[3]....
        /*0050*/ 	.word	0x00004c30


	//   ....[4]....
        /*0054*/ 	.word	0x00004d60


	//   ....[5]....
        /*0058*/ 	.word	0x00004df0


	//   ....[6]....
        /*005c*/ 	.word	0x00004e10


	//----- nvinfo : EIATTR_COOP_GROUP_MASK_REGIDS
	.align		4
.L_39:
        /*0060*/ 	.byte	0x04, 0x29
        /*0062*/ 	.short	(.L_41 - .L_40)


	//   ....[0]....
.L_40:
        /*0064*/ 	.word	0xffffffff


	//   ....[1]....
        /*0068*/ 	.word	0xffffffff


	//   ....[2]....
        /*006c*/ 	.word	0xffffffff


	//   ....[3]....
        /*0070*/ 	.word	0xffffffff


	//   ....[4]....
        /*0074*/ 	.word	0xffffffff


	//   ....[5]....
        /*0078*/ 	.word	0xffffffff


	//   ....[6]....
        /*007c*/ 	.word	0xffffffff


	//   ....[7]....
        /*0080*/ 	.word	0xffffffff


	//   ....[8]....
        /*0084*/ 	.word	0xffffffff


	//   ....[9]....
        /*0088*/ 	.word	0xffffffff


	//   ....[10]....
        /*008c*/ 	.word	0xffffffff


	//   ....[11]....
        /*0090*/ 	.word	0xffffffff


	//   ....[12]....
        /*0094*/ 	.word	0xffffffff


	//   ....[13]....
        /*0098*/ 	.word	0xffffffff


	//----- nvinfo : EIATTR_COOP_GROUP_INSTR_OFFSETS
	.align		4
.L_41:
        /*009c*/ 	.byte	0x04, 0x28
        /*009e*/ 	.short	(.L_43 - .L_42)


	//   ....[0]....
.L_42:
        /*00a0*/ 	.word	0x00000080


	//   ....[1]....
        /*00a4*/ 	.word	0x000004e0


	//   ....[2]....
        /*00a8*/ 	.word	0x000006a0


	//   ....[3]....
        /*00ac*/ 	.word	0x000007e0


	//   ....[4]....
        /*00b0*/ 	.word	0x000008e0


	//   ....[5]....
        /*00b4*/ 	.word	0x00000a50


	//   ....[6]....
        /*00b8*/ 	.word	0x00000bf0


	//   ....[7]....
        /*00bc*/ 	.word	0x00000da0


	//   ....[8]....
        /*00c0*/ 	.word	0x000020f0


	//   ....[9]....
        /*00c4*/ 	.word	0x00003020


	//   ....[10]....
        /*00c8*/ 	.word	0x00003230


	//   ....[11]....
        /*00cc*/ 	.word	0x00003260


	//   ....[12]....
        /*00d0*/ 	.word	0x00003ec0


	//   ....[13]....
        /*00d4*/ 	.word	0x000040f0


	//----- nvinfo : EIATTR_VRC_CTA_INIT_COUNT
	.align		4
.L_43:
        /*00d8*/ 	.byte	0x02, 0x4a
        /*00da*/ 	.byte	0x80
	.zero		1


	//----- nvinfo : EIATTR_SYSCALL_OFFSETS
	.align		4
        /*00dc*/ 	.byte	0x04, 0x46
        /*00de*/ 	.short	(.L_45 - .L_44)


	//   ....[0]....
.L_44:
        /*00e0*/ 	.word	0x000058b0


	//   ....[1]....
        /*00e4*/ 	.word	0x000059f0


	//   ....[2]....
        /*00e8*/ 	.word	0x000061c0


	//   ....[3]....
        /*00ec*/ 	.word	0x00006340


	//   ....[4]....
        /*00f0*/ 	.word	0x000064c0


	//----- nvinfo : EIATTR_MBARRIER_INSTR_OFFSETS
	.align		4
.L_45:
        /*00f4*/ 	.byte	0x04, 0x39
        /*00f6*/ 	.short	(.L_47 - .L_46)


	//   ....[0]....
.L_46:
        /*00f8*/ 	.word	0x000005f0
        /*00fc*/ 	.word	0x000000ff
        /*0100*/ 	.word	0x00000000
        /*0104*/ 	.short	0x0100
        /*0106*/ 	.byte	0x04
	.zero		1


	//   ....[1]....
        /*0108*/ 	.word	0x00000600
        /*010c*/ 	.word	0x000000ff
        /*0110*/ 	.word	0x00000028
        /*0114*/ 	.short	0x0100
        /*0116*/ 	.byte	0x04
	.zero		1


	//   ....[2]....
        /*0118*/ 	.word	0x00000610
        /*011c*/ 	.word	0x000000ff
        /*0120*/ 	.word	0x00000008
        /*0124*/ 	.short	0x0100
        /*0126*/ 	.byte	0x04
	.zero		1


	//   ....[3]....
        /*0128*/ 	.word	0x00000620
        /*012c*/ 	.word	0x000000ff
        /*0130*/ 	.word	0x00000030
        /*0134*/ 	.short	0x0100
        /*0136*/ 	.byte	0x04
	.zero		1


	//   ....[4]....
        /*0138*/ 	.word	0x00000630
        /*013c*/ 	.word	0x000000ff
        /*0140*/ 	.word	0x00000010
        /*0144*/ 	.short	0x0100
        /*0146*/ 	.byte	0x04
	.zero		1


	//   ....[5]....
        /*0148*/ 	.word	0x00000640
        /*014c*/ 	.word	0x000000ff
        /*0150*/ 	.word	0x00000038
        /*0154*/ 	.short	0x0100
        /*0156*/ 	.byte	0x04
	.zero		1


	//   ....[6]....
        /*0158*/ 	.word	0x00000650
        /*015c*/ 	.word	0x000000ff
        /*0160*/ 	.word	0x00000018
        /*0164*/ 	.short	0x0100
        /*0166*/ 	.byte	0x04
	.zero		1


	//   ....[7]....
        /*0168*/ 	.word	0x00000660
        /*016c*/ 	.word	0x000000ff
        /*0170*/ 	.word	0x00000040
        /*0174*/ 	.short	0x0100
        /*0176*/ 	.byte	0x04
	.zero		1


	//   ....[8]....
        /*0178*/ 	.word	0x00000670
        /*017c*/ 	.word	0x000000ff
        /*0180*/ 	.word	0x00000020
        /*0184*/ 	.short	0x0100
        /*0186*/ 	.byte	0x04
	.zero		1


	//   ....[9]....
        /*0188*/ 	.word	0x00000680
        /*018c*/ 	.word	0x000000ff
        /*0190*/ 	.word	0x00000048
        /*0194*/ 	.short	0x0100
        /*0196*/ 	.byte	0x04
	.zero		1


	//   ....[10]....
        /*0198*/ 	.word	0x000007b0
        /*019c*/ 	.word	0x000000ff
        /*01a0*/ 	.word	0x00000050
        /*01a4*/ 	.short	0x0100
        /*01a6*/ 	.byte	0x04
	.zero		1


	//   ....[11]....
        /*01a8*/ 	.word	0x000007c0
        /*01ac*/ 	.word	0x000000ff
        /*01b0*/ 	.word	0x00000058
        /*01b4*/ 	.short	0x0100
        /*01b6*/ 	.byte	0x04
	.zero		1


	//   ....[12]....
        /*01b8*/ 	.word	0x000008b0
        /*01bc*/ 	.word	0x000000ff
        /*01c0*/ 	.word	0x00000060
        /*01c4*/ 	.short	0x0100
        /*01c6*/ 	.byte	0x06
	.zero		1


	//   ....[13]....
        /*01c8*/ 	.word	0x000008c0
        /*01cc*/ 	.word	0x000000ff
        /*01d0*/ 	.word	0x00000068
        /*01d4*/ 	.short	0x0100
        /*01d6*/ 	.byte	0x06
	.zero		1


	//   ....[14]....
        /*01d8*/ 	.word	0x00000a00
        /*01dc*/ 	.word	0x000000ff
        /*01e0*/ 	.word	0x00000070
        /*01e4*/ 	.short	0x0100
        /*01e6*/ 	.byte	0x06
	.zero		1


	//   ....[15]....
        /*01e8*/ 	.word	0x00000a10
        /*01ec*/ 	.word	0x000000ff
        /*01f0*/ 	.word	0x00000080
        /*01f4*/ 	.short	0x0100
        /*01f6*/ 	.byte	0x06
	.zero		1


	//   ....[16]....
        /*01f8*/ 	.word	0x00000a20
        /*01fc*/ 	.word	0x000000ff
        /*0200*/ 	.word	0x00000078
        /*0204*/ 	.short	0x0100
        /*0206*/ 	.byte	0x06
	.zero		1


	//   ....[17]....
        /*0208*/ 	.word	0x00000a30
        /*020c*/ 	.word	0x000000ff
        /*0210*/ 	.word	0x00000088
        /*0214*/ 	.short	0x0100
        /*0216*/ 	.byte	0x06
	.zero		1


	//   ....[18]....
        /*0218*/ 	.word	0x00000b60
        /*021c*/ 	.word	0x000000ff
        /*0220*/ 	.word	0x00000090
        /*0224*/ 	.short	0x0100
        /*0226*/ 	.byte	0x04
	.zero		1


	//   ....[19]....
        /*0228*/ 	.word	0x00000b70
        /*022c*/ 	.word	0x000000ff
        /*0230*/ 	.word	0x000000b0
        /*0234*/ 	.short	0x0100
        /*0236*/ 	.byte	0x04
	.zero		1


	//   ....[20]....
        /*0238*/ 	.word	0x00000b80
        /*023c*/ 	.word	0x000000ff
        /*0240*/ 	.word	0x00000098
        /*0244*/ 	.short	0x0100
        /*0246*/ 	.byte	0x04
	.zero		1


	//   ....[21]....
        /*0248*/ 	.word	0x00000b90
        /*024c*/ 	.word	0x000000ff
        /*0250*/ 	.word	0x000000b8
        /*0254*/ 	.short	0x0100
        /*0256*/ 	.byte	0x04
	.zero		1


	//   ....[22]....
        /*0258*/ 	.word	0x00000ba0
        /*025c*/ 	.word	0x000000ff
        /*0260*/ 	.word	0x000000a0
        /*0264*/ 	.short	0x0100
        /*0266*/ 	.byte	0x04
	.zero		1


	//   ....[23]....
        /*0268*/ 	.word	0x00000bb0
        /*026c*/ 	.word	0x000000ff
        /*0270*/ 	.word	0x000000c0
        /*0274*/ 	.short	0x0100
        /*0276*/ 	.byte	0x04
	.zero		1


	//   ....[24]....
        /*0278*/ 	.word	0x00000bc0
        /*027c*/ 	.word	0x000000ff
        /*0280*/ 	.word	0x000000a8
        /*0284*/ 	.short	0x0100
        /*0286*/ 	.byte	0x04
	.zero		1


	//   ....[25]....
        /*0288*/ 	.word	0x00000bd0
        /*028c*/ 	.word	0x000000ff
        /*0290*/ 	.word	0x000000c8
        /*0294*/ 	.short	0x0100
        /*0296*/ 	.byte	0x04
	.zero		1


	//   ....[26]....
        /*0298*/ 	.word	0x00000cc0
        /*029c*/ 	.word	0x000000ff
        /*02a0*/ 	.word	0x000000d0
        /*02a4*/ 	.short	0x0100
        /*02a6*/ 	.byte	0x04
	.zero		1


	//   ....[27]....
        /*02a8*/ 	.word	0x00000cd0
        /*02ac*/ 	.word	0x000000ff
        /*02b0*/ 	.word	0x000000e0
        /*02b4*/ 	.short	0x0100
        /*02b6*/ 	.byte	0x04
	.zero		1


	//   ....[28]....
        /*02b8*/ 	.word	0x00000ce0
        /*02bc*/ 	.word	0x000000ff
        /*02c0*/ 	.word	0x000000d8
        /*02c4*/ 	.short	0x0100
        /*02c6*/ 	.byte	0x04
	.zero		1


	//   ....[29]....
        /*02c8*/ 	.word	0x00000cf0
        /*02cc*/ 	.word	0x000000ff
        /*02d0*/ 	.word	0x000000e8
        /*02d4*/ 	.short	0x0100
        /*02d6*/ 	.byte	0x04
	.zero		1


	//   ....[30]....
        /*02d8*/ 	.word	0x000017f0
        /*02dc*/ 	.word	0x00000000
        /*02e0*/ 	.word	0x000000e0
        /*02e4*/ 	.short	0x010a
        /*02e6*/ 	.byte	0xff
	.zero		1


	//   ....[31]....
        /*02e8*/ 	.word	0x00001820
        /*02ec*/ 	.word	0x00000000
        /*02f0*/ 	.word	0x000000d0
        /*02f4*/ 	.short	0x0101
        /*02f6*/ 	.byte	0xff
	.zero		1


	//   ....[32]....
        /*02f8*/ 	.word	0x000018f0
        /*02fc*/ 	.word	0x000000ff
        /*0300*/ 	.word	0x00000028
        /*0304*/ 	.short	0x010a
        /*0306*/ 	.byte	0x04
	.zero		1


	//   ....[33]....
        /*0308*/ 	.word	0x00001970
        /*030c*/ 	.word	0x000000ff
        /*0310*/ 	.word	0x00000028
        /*0314*/ 	.short	0x010a
        /*0316*/ 	.byte	0x21
	.zero		1


	//   ....[34]....
        /*0318*/ 	.word	0x00001b00
        /*031c*/ 	.word	0x000000ff
        /*0320*/ 	.word	0x00000028
        /*0324*/ 	.short	0x010a
        /*0326*/ 	.byte	0x05
	.zero		1


	//   ....[35]....
        /*0328*/ 	.word	0x00001cf0
        /*032c*/ 	.word	0x000000ff
        /*0330*/ 	.word	0x00000068
        /*0334*/ 	.short	0x0101
        /*0336*/ 	.byte	0x0d
	.zero		1


	//   ....[36]....
        /*0338*/ 	.word	0x00001d10
        /*033c*/ 	.word	0x000000ff
        /*0340*/ 	.word	0x00000028
        /*0344*/ 	.short	0x010a
        /*0346*/ 	.byte	0x04
	.zero		1


	//   ....[37]....
        /*0348*/ 	.word	0x00001d90
        /*034c*/ 	.word	0x000000ff
        /*0350*/ 	.word	0x00000028
        /*0354*/ 	.short	0x010a
        /*0356*/ 	.byte	0x21
	.zero		1


	//   ....[38]....
        /*0358*/ 	.word	0x00001f20
        /*035c*/ 	.word	0x000000ff
        /*0360*/ 	.word	0x00000028
        /*0364*/ 	.short	0x010a
        /*0366*/ 	.byte	0x05
	.zero		1


	//   ....[39]....
        /*0368*/ 	.word	0x00002120
        /*036c*/ 	.word	0x00000003
        /*0370*/ 	.word	0x00000070
        /*0374*/ 	.short	0x010a
        /*0376*/ 	.byte	0xff
	.zero		1


	//   ....[40]....
        /*0378*/ 	.word	0x00002270
        /*037c*/ 	.word	0x00000000
        /*0380*/ 	.word	0x00000000
        /*0384*/ 	.short	0x0101
        /*0386*/ 	.byte	0xff
	.zero		1


	//   ....[41]....
        /*0388*/ 	.word	0x00002810
        /*038c*/ 	.word	0x000000ff
        /*0390*/ 	.word	0x00000000
        /*0394*/ 	.short	0x010a
        /*0396*/ 	.byte	0x04
	.zero		1


	//   ....[42]....
        /*0398*/ 	.word	0x000028a0
        /*039c*/ 	.word	0x000000ff
        /*03a0*/ 	.word	0x00000000
        /*03a4*/ 	.short	0x010a
        /*03a6*/ 	.byte	0x05
	.zero		1


	//   ....[43]....
        /*03a8*/ 	.word	0x00002930
        /*03ac*/ 	.word	0x000000ff
        /*03b0*/ 	.word	0x00000000
        /*03b4*/ 	.short	0x010a
        /*03b6*/ 	.byte	0x05
	.zero		1


	//   ....[44]....
        /*03b8*/ 	.word	0x000029c0
        /*03bc*/ 	.word	0x000000ff
        /*03c0*/ 	.word	0x00000000
        /*03c4*/ 	.short	0x010a
        /*03c6*/ 	.byte	0x05
	.zero		1


	//   ....[45]....
        /*03c8*/ 	.word	0x00002a60
        /*03cc*/ 	.word	0x00000000
        /*03d0*/ 	.word	0x00000000
        /*03d4*/ 	.short	0x010a
        /*03d6*/ 	.byte	0xff
	.zero		1


	//   ....[46]....
        /*03d8*/ 	.word	0x00002b80
        /*03dc*/ 	.word	0x00000002
        /*03e0*/ 	.word	0x000000d0
        /*03e4*/ 	.short	0x010a
        /*03e6*/ 	.byte	0xff
	.zero		1


	//   ....[47]....
        /*03e8*/ 	.word	0x00002bf0
        /*03ec*/ 	.word	0x00000002
        /*03f0*/ 	.word	0x00000000
        /*03f4*/ 	.short	0x0101
        /*03f6*/ 	.byte	0xff
	.zero		1


	//   ....[48]....
        /*03f8*/ 	.word	0x00002c10
        /*03fc*/ 	.word	0x000000ff
        /*0400*/ 	.word	0x00000080
        /*0404*/ 	.short	0x010a
        /*0406*/ 	.byte	0x04
	.zero		1


	//   ....[49]....
        /*0408*/ 	.word	0x00002d30
        /*040c*/ 	.word	0x00000002
        /*0410*/ 	.word	0x00000070
        /*0414*/ 	.short	0x010a
        /*0416*/ 	.byte	0xff
	.zero		1


	//   ....[50]....
        /*0418*/ 	.word	0x00002e30
        /*041c*/ 	.word	0x00000002
        /*0420*/ 	.word	0x00000000
        /*0424*/ 	.short	0x0101
        /*0426*/ 	.byte	0xff
	.zero		1


	//   ....[51]....
        /*0428*/ 	.word	0x00002ec0
        /*042c*/ 	.word	0x000000ff
        /*0430*/ 	.word	0x00000080
        /*0434*/ 	.short	0x0106
        /*0436*/ 	.byte	0x04
	.zero		1


	//   ....[52]....
        /*0438*/ 	.word	0x00002ee0
        /*043c*/ 	.word	0x000000ff
        /*0440*/ 	.word	0x00000080
        /*0444*/ 	.short	0x010a
        /*0446*/ 	.byte	0x04
	.zero		1


	//   ....[53]....
        /*0448*/ 	.word	0x00002f70
        /*044c*/ 	.word	0x000000ff
        /*0450*/ 	.word	0x00000080
        /*0454*/ 	.short	0x0106
        /*0456*/ 	.byte	0x07
	.zero		1


	//   ....[54]....
        /*0458*/ 	.word	0x00002fb0
        /*045c*/ 	.word	0x00000000
        /*0460*/ 	.word	0x00000080
        /*0464*/ 	.short	0x010a
        /*0466*/ 	.byte	0xff
	.zero		1


	//   ....[55]....
        /*0468*/ 	.word	0x00003580
        /*046c*/ 	.word	0x00000000
        /*0470*/ 	.word	0x00000070
        /*0474*/ 	.short	0x010a
        /*0476*/ 	.byte	0xff
	.zero		1


	//   ....[56]....
        /*0478*/ 	.word	0x00003680
        /*047c*/ 	.word	0x00000003
        /*0480*/ 	.word	0x00000000
        /*0484*/ 	.short	0x0101
        /*0486*/ 	.byte	0xff
	.zero		1


	//   ....[57]....
        /*0488*/ 	.word	0x00003690
        /*048c*/ 	.word	0x000000ff
        /*0490*/ 	.word	0x00000000
        /*0494*/ 	.short	0x010a
        /*0496*/ 	.byte	0x05
	.zero		1


	//   ....[58]....
        /*0498*/ 	.word	0x00003710
        /*049c*/ 	.word	0x000000ff
        /*04a0*/ 	.word	0x000000b0
        /*04a4*/ 	.short	0x010a
        /*04a6*/ 	.byte	0x2f
	.zero		1


	//   ....[59]....
        /*04a8*/ 	.word	0x000037e0
        /*04ac*/ 	.word	0x000000ff
        /*04b0*/ 	.word	0x00000000
        /*04b4*/ 	.short	0x010a
        /*04b6*/ 	.byte	0x07
	.zero		1


	//   ....[60]....
        /*04b8*/ 	.word	0x00003920
        /*04bc*/ 	.word	0x000000ff
        /*04c0*/ 	.word	0x00000000
        /*04c4*/ 	.short	0x010a
        /*04c6*/ 	.byte	0x06
	.zero		1


	//   ....[61]....
        /*04c8*/ 	.word	0x00003cf0
        /*04cc*/ 	.word	0x000000ff
        /*04d0*/ 	.word	0x00000000
        /*04d4*/ 	.short	0x010a
        /*04d6*/ 	.byte	0x04
	.zero		1


	//   ....[62]....
        /*04d8*/ 	.word	0x00003d80
        /*04dc*/ 	.word	0x000000ff
        /*04e0*/ 	.word	0x00000000
        /*04e4*/ 	.short	0x010a
        /*04e6*/ 	.byte	0x05
	.zero		1


	//   ....[63]....
        /*04e8*/ 	.word	0x00003e10
        /*04ec*/ 	.word	0x000000ff
        /*04f0*/ 	.word	0x00000000
        /*04f4*/ 	.short	0x010a
        /*04f6*/ 	.byte	0x05
	.zero		1


	//   ....[64]....
        /*04f8*/ 	.word	0x00003ea0
        /*04fc*/ 	.word	0x000000ff
        /*0500*/ 	.word	0x00000000
        /*0504*/ 	.short	0x010a
        /*0506*/ 	.byte	0x04
	.zero		1


	//   ....[65]....
        /*0508*/ 	.word	0x00004390
        /*050c*/ 	.word	0x00000003
        /*0510*/ 	.word	0x00000070
        /*0514*/ 	.short	0x010a
        /*0516*/ 	.byte	0xff
	.zero		1


	//   ....[66]....
        /*0518*/ 	.word	0x00004500
        /*051c*/ 	.word	0x00000000
        /*0520*/ 	.word	0x00000000
        /*0524*/ 	.short	0x0101
        /*0526*/ 	.byte	0xff
	.zero		1


	//   ....[67]....
        /*0528*/ 	.word	0x000049c0
        /*052c*/ 	.word	0x000000ff
        /*0530*/ 	.word	0x00000068
        /*0534*/ 	.short	0x010a
        /*0536*/ 	.byte	0x15
	.zero		1


	//   ....[68]....
        /*0538*/ 	.word	0x00004b50
        /*053c*/ 	.word	0x000000ff
        /*0540*/ 	.word	0x00000058
        /*0544*/ 	.short	0x010a
        /*0546*/ 	.byte	0x15
	.zero		1


	//   ....[69]....
        /*0548*/ 	.word	0x00004e30
        /*054c*/ 	.word	0x000000ff
        /*0550*/ 	.word	0x00000050
        /*0554*/ 	.short	0x010b
        /*0556*/ 	.byte	0x15
	.zero		1


	//   ....[70]....
        /*0558*/ 	.word	0x00004e40
        /*055c*/ 	.word	0x000000ff
        /*0560*/ 	.word	0x00000000
        /*0564*/ 	.short	0x0101
        /*0566*/ 	.byte	0x30
	.zero		1


	//   ....[71]....
        /*0568*/ 	.word	0x00004e80
        /*056c*/ 	.word	0x00000000
        /*0570*/ 	.word	0x00000058
        /*0574*/ 	.short	0x010a
        /*0576*/ 	.byte	0xff
	.zero		1


	//   ....[72]....
        /*0578*/ 	.word	0x00005170
        /*057c*/ 	.word	0x00000008
        /*0580*/ 	.word	0x00000070
        /*0584*/ 	.short	0x010a
        /*0586*/ 	.byte	0xff
	.zero		1


	//   ....[73]....
        /*0588*/ 	.word	0x000052f0
        /*058c*/ 	.word	0x00000000
        /*0590*/ 	.word	0x00000000
        /*0594*/ 	.short	0x0101
        /*0596*/ 	.byte	0xff
	.zero		1


	//   ....[74]....
        /*0598*/ 	.word	0x00005d70
        /*059c*/ 	.word	0x000000ff
        /*05a0*/ 	.word	0x00000050
        /*05a4*/ 	.short	0x010a
        /*05a6*/ 	.byte	0x2c
	.zero		1


	//   ....[75]....
        /*05a8*/ 	.word	0x00005d80
        /*05ac*/ 	.word	0x00000011
        /*05b0*/ 	.word	0x00000090
        /*05b4*/ 	.short	0x010a
        /*05b6*/ 	.byte	0xff
	.zero		1


	//   ....[76]....
        /*05b8*/ 	.word	0x00005ef0
        /*05bc*/ 	.word	0x000000ff
        /*05c0*/ 	.word	0x00000050
        /*05c4*/ 	.short	0x010a
        /*05c6*/ 	.byte	0x2c
	.zero		1


	//   ....[77]....
        /*05c8*/ 	.word	0x00005fe0
        /*05cc*/ 	.word	0x000000ff
        /*05d0*/ 	.word	0x00000000
        /*05d4*/ 	.short	0x0101
        /*05d6*/ 	.byte	0x04
	.zero		1


	//   ....[78]....
        /*05d8*/ 	.word	0x000060a0
        /*05dc*/ 	.word	0x00000011
        /*05e0*/ 	.word	0x00000090
        /*05e4*/ 	.short	0x010a
        /*05e6*/ 	.byte	0xff
	.zero		1


	//   ....[79]....
        /*05e8*/ 	.word	0x00006b90
        /*05ec*/ 	.word	0x000000ff
        /*05f0*/ 	.word	0x00000000
        /*05f4*/ 	.short	0x0101
        /*05f6*/ 	.byte	0x04
	.zero		1


	//   ....[80]....
        /*05f8*/ 	.word	0x00007490
        /*05fc*/ 	.word	0x00000000
        /*0600*/ 	.word	0x000000e0
        /*0604*/ 	.short	0x010a
        /*0606*/ 	.byte	0xff
	.zero		1


	//   ....[81]....
        /*0608*/ 	.word	0x000074f0
        /*060c*/ 	.word	0x00000000
        /*0610*/ 	.word	0x00000028
        /*0614*/ 	.short	0x010a
        /*0616*/ 	.byte	0xff
	.zero		1


	//   ....[82]....
        /*0618*/ 	.word	0x00007550
        /*061c*/ 	.word	0x00000000
        /*0620*/ 	.word	0x00000028
        /*0624*/ 	.short	0x010a
        /*0626*/ 	.byte	0xff
	.zero		1


	//   ....[83]....
        /*0628*/ 	.word	0x000075a0
        /*062c*/ 	.word	0x00000003
        /*0630*/ 	.word	0x00000070
        /*0634*/ 	.short	0x010a
        /*0636*/ 	.byte	0xff
	.zero		1


	//   ....[84]....
        /*0638*/ 	.word	0x00007600
        /*063c*/ 	.word	0x00000000
        /*0640*/ 	.word	0x00000000
        /*0644*/ 	.short	0x010a
        /*0646*/ 	.byte	0xff
	.zero		1


	//   ....[85]....
        /*0648*/ 	.word	0x00007660
        /*064c*/ 	.word	0x00000000
        /*0650*/ 	.word	0x00000000
        /*0654*/ 	.short	0x010a
        /*0656*/ 	.byte	0xff
	.zero		1


	//   ....[86]....
        /*0658*/ 	.word	0x000076c0
        /*065c*/ 	.word	0x00000000
        /*0660*/ 	.word	0x00000000
        /*0664*/ 	.short	0x010a
        /*0666*/ 	.byte	0xff
	.zero		1


	//   ....[87]....
        /*0668*/ 	.word	0x00007720
        /*066c*/ 	.word	0x00000000
        /*0670*/ 	.word	0x00000000
        /*0674*/ 	.short	0x010a
        /*0676*/ 	.byte	0xff
	.zero		1


	//   ....[88]....
        /*0678*/ 	.word	0x00007770
        /*067c*/ 	.word	0x00000002
        /*0680*/ 	.word	0x000000d0
        /*0684*/ 	.short	0x010a
        /*0686*/ 	.byte	0xff
	.zero		1


	//   ....[89]....
        /*0688*/ 	.word	0x000077d0
        /*068c*/ 	.word	0x00000002
        /*0690*/ 	.word	0x00000080
        /*0694*/ 	.short	0x010a
        /*0696*/ 	.byte	0xff
	.zero		1


	//   ....[90]....
        /*0698*/ 	.word	0x00007820
        /*069c*/ 	.word	0x00000002
        /*06a0*/ 	.word	0x00000070
        /*06a4*/ 	.short	0x010a
        /*06a6*/ 	.byte	0xff
	.zero		1


	//   ....[91]....
        /*06a8*/ 	.word	0x00007880
        /*06ac*/ 	.word	0x00000000
        /*06b0*/ 	.word	0x00000080
        /*06b4*/ 	.short	0x010a
        /*06b6*/ 	.byte	0xff
	.zero		1


	//   ....[92]....
        /*06b8*/ 	.word	0x000078d0
        /*06bc*/ 	.word	0x00000000
        /*06c0*/ 	.word	0x00000070
        /*06c4*/ 	.short	0x010a
        /*06c6*/ 	.byte	0xff
	.zero		1


	//   ....[93]....
        /*06c8*/ 	.word	0x00007930
        /*06cc*/ 	.word	0x00000002
        /*06d0*/ 	.word	0x000000b0
        /*06d4*/ 	.short	0x010a
        /*06d6*/ 	.byte	0xff
	.zero		1


	//   ....[94]....
        /*06d8*/ 	.word	0x00007990
        /*06dc*/ 	.word	0x00000000
        /*06e0*/ 	.word	0x00000000
        /*06e4*/ 	.short	0x010a
        /*06e6*/ 	.byte	0xff
	.zero		1


	//   ....[95]....
        /*06e8*/ 	.word	0x000079f0
        /*06ec*/ 	.word	0x00000000
        /*06f0*/ 	.word	0x00000000
        /*06f4*/ 	.short	0x010a
        /*06f6*/ 	.byte	0xff
	.zero		1


	//   ....[96]....
        /*06f8*/ 	.word	0x00007a50
        /*06fc*/ 	.word	0x00000000
        /*0700*/ 	.word	0x00000000
        /*0704*/ 	.short	0x010a
        /*0706*/ 	.byte	0xff
	.zero		1


	//   ....[97]....
        /*0708*/ 	.word	0x00007ab0
        /*070c*/ 	.word	0x00000000
        /*0710*/ 	.word	0x00000000
        /*0714*/ 	.short	0x010a
        /*0716*/ 	.byte	0xff
	.zero		1


	//   ....[98]....
        /*0718*/ 	.word	0x00007b10
        /*071c*/ 	.word	0x00000000
        /*0720*/ 	.word	0x00000000
        /*0724*/ 	.short	0x010a
        /*0726*/ 	.byte	0xff
	.zero		1


	//   ....[99]....
        /*0728*/ 	.word	0x00007b60
        /*072c*/ 	.word	0x00000003
        /*0730*/ 	.word	0x00000070
        /*0734*/ 	.short	0x010a
        /*0736*/ 	.byte	0xff
	.zero		1


	//   ....[100]....
        /*0738*/ 	.word	0x00007bc0
        /*073c*/ 	.word	0x00000000
        /*0740*/ 	.word	0x00000068
        /*0744*/ 	.short	0x010a
        /*0746*/ 	.byte	0xff
	.zero		1


	//   ....[101]....
        /*0748*/ 	.word	0x00007c20
        /*074c*/ 	.word	0x00000000
        /*0750*/ 	.word	0x00000058
        /*0754*/ 	.short	0x010a
        /*0756*/ 	.byte	0xff
	.zero		1


	//   ....[102]....
        /*0758*/ 	.word	0x00007c70
        /*075c*/ 	.word	0x00000008
        /*0760*/ 	.word	0x00000070
        /*0764*/ 	.short	0x010a
        /*0766*/ 	.byte	0xff
	.zero		1


	//   ....[103]....
        /*0768*/ 	.word	0x00007cd0
        /*076c*/ 	.word	0x00000000
        /*0770*/ 	.word	0x00000050
        /*0774*/ 	.short	0x010a
        /*0776*/ 	.byte	0xff
	.zero		1


	//   ....[104]....
        /*0778*/ 	.word	0x00007d20
        /*077c*/ 	.word	0x00000011
        /*0780*/ 	.word	0x00000090
        /*0784*/ 	.short	0x010a
        /*0786*/ 	.byte	0xff
	.zero		1


	//----- nvinfo : EIATTR_NUM_MBARRIERS
	.align		4
.L_47:
        /*0788*/ 	.byte	0x03, 0x38
        /*078a*/ 	.short	0x001e


	//----- nvinfo : EIATTR_EXIT_INSTR_OFFSETS
	.align		4
        /*078c*/ 	.byte	0x04, 0x1c
        /*078e*/ 	.short	(.L_49 - .L_48)


	//   ....[0]....
.L_48:
        /*0790*/ 	.word	0x00002a90


	//   ....[1]....
        /*0794*/ 	.word	0x00002f80


	//   ....[2]....
        /*0798*/ 	.word	0x00002fe0


	//   ....[3]....
        /*079c*/ 	.word	0x00004100


	//   ....[4]....
        /*07a0*/ 	.word	0x00004eb0


	//   ....[5]....
        /*07a4*/ 	.word	0x00004ef0


	//   ....[6]....
        /*07a8*/ 	.word	0x00007480


	//----- nvinfo : EIATTR_MAX_THREADS
	.align		4
.L_49:
        /*07ac*/ 	.byte	0x04, 0x05
        /*07ae*/ 	.short	(.L_51 - .L_50)
.L_50:
        /*07b0*/ 	.word	0x00000100
        /*07b4*/ 	.word	0x00000001
        /*07b8*/ 	.word	0x00000001


	//----- nvinfo : EIATTR_CRS_STACK_SIZE
	.align		4
.L_51:
        /*07bc*/ 	.byte	0x04, 0x1e
        /*07be*/ 	.short	(.L_53 - .L_52)
.L_52:
        /*07c0*/ 	.word	0x00000000


	//----- nvinfo : EIATTR_CBANK_PARAM_SIZE
	.align		4
.L_53:
        /*07c4*/ 	.byte	0x03, 0x19
        /*07c6*/ 	.short	0x0800


	//----- nvinfo : EIATTR_PARAM_CBANK
	.align		4
        /*07c8*/ 	.byte	0x04, 0x0a
        /*07ca*/ 	.short	(.L_55 - .L_54)
	.align		4
.L_54:
        /*07cc*/ 	.word	index@(.nv.constant0._ZN7cutlass13device_kernelINS_4gemm6kernel13GemmUniversalIN4cute5tupleIJiiiiEEENS1_10collective13CollectiveMmaINS1_35MainloopSm100TmaUmmaWarpSpecializedILi5ELi2ELi4ENS5_IJNS4_1CILi2EEENSA_ILi1EEESC_EEEEENS5_IJNSA_ILi64EEENSA_ILi96EEENSA_ILi256EEEEEENS_12float_e4m3_tENS5_IJlSC_lEEESJ_SK_NS4_8TiledMMAINS4_8MMA_AtomIJNS4_10MMA_TraitsINS4_19SM100_MMA_F8F6F4_SSEJSJ_SJ_fSF_SG_NS4_17integral_constantINS4_4UMMA5MajorELSR_0EEESS_NSP_INSQ_7ScaleInELST_0EEESU_EEEEEENS4_6LayoutINS5_IJSC_SC_SC_EEENS5_IJNSA_ILi0EEESZ_SZ_EEEEENS5_IJNS4_10UnderscoreES12_S12_EEEEENS4_13SM90_TMA_LOADENS4_14ComposedLayoutINS4_7SwizzleILi3ELi4ELi3EEENS4_18smem_ptr_flag_bitsILi8EEENSX_INS5_IJNSA_ILi8EEENSA_ILi128EEEEEENS5_IJS1C_SC_EEEEEEEvNS4_8identityENS4_23SM90_TMA_LOAD_MULTICASTES1G_vS1H_EENS_8epilogue10collective18CollectiveEpilogueINS1K_23Sm100TmaWarpSpecializedILi1ELi1ELi48ELb0ELb0EEEJSI_NS5_IJNSX_ISF_SC_EENSX_ISG_SC_EEEEESJ_SK_SJ_SK_NS1K_6fusion15FusionCallbacksIS1O_NS1S_17LinearCombinationISJ_fSJ_fLNS_15FloatRoundStyleE2EEESI_S1R_JEEENS4_5SM1004TMEM4LOAD26SM100_TMEM_LOAD_16dp32b16xES15_NS16_INS17_ILi1ELi4ELi3EEES1A_NSX_INS5_IJS1B_NSA_ILi32EEEEEENS5_IJS23_SC_EEEEEEENS4_39AutoVectorizingCopyWithAssumedAlignmentILi128EEENS4_14SM90_TMA_STOREES27_S29_S29_EEEvvEEEEvNT_6ParamsE)
        /*07d0*/ 	.short	0x0380
        /*07d2*/ 	.short	0x0800


	//----- nvinfo : EIATTR_SW_WAR
	.align		4
.L_55:
        /*07d4*/ 	.byte	0x04, 0x36
        /*07d6*/ 	.short	(.L_57 - .L_56)
.L_56:
        /*07d8*/ 	.word	0x00000008
.L_57:


//--------------------- .nv.callgraph             --------------------------
	.section	.nv.callgraph,"",@"SHT_CUDA_CALLGRAPH"
	.align	4
	.sectionentsize	8
	.align		4
        /*0000*/ 	.word	0x00000000
	.align		4
        /*0004*/ 	.word	0xffffffff
	.align		4
        /*0008*/ 	.word	index@(_ZN7cutlass13device_kernelINS_4gemm6kernel13GemmUniversalIN4cute5tupleIJiiiiEEENS1_10collective13CollectiveMmaINS1_35MainloopSm100TmaUmmaWarpSpecializedILi5ELi2ELi4ENS5_IJNS4_1CILi2EEENSA_ILi1EEESC_EEEEENS5_IJNSA_ILi64EEENSA_ILi96EEENSA_ILi256EEEEEENS_12float_e4m3_tENS5_IJlSC_lEEESJ_SK_NS4_8TiledMMAINS4_8MMA_AtomIJNS4_10MMA_TraitsINS4_19SM100_MMA_F8F6F4_SSEJSJ_SJ_fSF_SG_NS4_17integral_constantINS4_4UMMA5MajorELSR_0EEESS_NSP_INSQ_7ScaleInELST_0EEESU_EEEEEENS4_6LayoutINS5_IJSC_SC_SC_EEENS5_IJNSA_ILi0EEESZ_SZ_EEEEENS5_IJNS4_10UnderscoreES12_S12_EEEEENS4_13SM90_TMA_LOADENS4_14ComposedLayoutINS4_7SwizzleILi3ELi4ELi3EEENS4_18smem_ptr_flag_bitsILi8EEENSX_INS5_IJNSA_ILi8EEENSA_ILi128EEEEEENS5_IJS1C_SC_EEEEEEEvNS4_8identityENS4_23SM90_TMA_LOAD_MULTICASTES1G_vS1H_EENS_8epilogue10collective18CollectiveEpilogueINS1K_23Sm100TmaWarpSpecializedILi1ELi1ELi48ELb0ELb0EEEJSI_NS5_IJNSX_ISF_SC_EENSX_ISG_SC_EEEEESJ_SK_SJ_SK_NS1K_6fusion15FusionCallbacksIS1O_NS1S_17LinearCombinationISJ_fSJ_fLNS_15FloatRoundStyleE2EEESI_S1R_JEEENS4_5SM1004TMEM4LOAD26SM100_TMEM_LOAD_16dp32b16xES15_NS16_INS17_ILi1ELi4ELi3EEES1A_NSX_INS5_IJS1B_NSA_ILi32EEEEEENS5_IJS23_SC_EEEEEEENS4_39AutoVectorizingCopyWithAssumedAlignmentILi128EEENS4_14SM90_TMA_STOREES27_S29_S29_EEEvvEEEEvNT_6ParamsE)
	.align		4
        /*000c*/ 	.word	index@(__assertfail)
	.align		4
        /*0010*/ 	.word	0x00000000
	.align		4
        /*0014*/ 	.word	0xfffffffe
	.align		4
        /*0018*/ 	.word	0x00000000
	.align		4
        /*001c*/ 	.word	0xfffffffd
	.align		4
        /*0020*/ 	.word	0x00000000
	.align		4
        /*0024*/ 	.word	0xfffffffc


//--------------------- .nv.constant4             --------------------------
	.section	.nv.constant4,"a",@progbits
	.align	8
	.align		8
.nv.constant4:
        /*0000*/ 	.dword	__assertfail
	.align		8
        /*0008*/ 	.dword	__unnamed_1
	.align		8
        /*0010*/ 	.dword	__unnamed_2
	.align		8
        /*0018*/ 	.dword	_ZN40_INTERNAL_1aab3d50_4_k_cu_d1be87a8_321774cuda3std3__45__cpo5beginE
	.align		8
        /*0020*/ 	.dword	_ZN40_INTERNAL_1aab3d50_4_k_cu_d1be87a8_321774cuda3std3__45__cpo3endE
	.align		8
        /*0028*/ 	.dword	_ZN40_INTERNAL_1aab3d50_4_k_cu_d1be87a8_321774cuda3std3__45__cpo6cbeginE
	.align		8
        /*0030*/ 	.dword	_ZN40_INTERNAL_1aab3d50_4_k_cu_d1be87a8_321774cuda3std3__45__cpo4cendE
	.align		8
        /*0038*/ 	.dword	_ZN40_INTERNAL_1aab3d50_4_k_cu_d1be87a8_321774cuda3std3__442_GLOBAL__N__1aab3d50_4_k_cu_d1be87a8_321776ignoreE
	.align		8
        /*0040*/ 	.dword	_ZN40_INTERNAL_1aab3d50_4_k_cu_d1be87a8_321774cuda3std3__419piecewise_constructE
	.align		8
        /*0048*/ 	.dword	_ZN40_INTERNAL_1aab3d50_4_k_cu_d1be87a8_321774cuda3std3__48in_placeE
	.align		8
        /*0050*/ 	.dword	_ZN40_INTERNAL_1aab3d50_4_k_cu_d1be87a8_321774cuda3std6ranges3__45__cpo4swapE
	.align		8
        /*0058*/ 	.dword	_ZN40_INTERNAL_1aab3d50_4_k_cu_d1be87a8_321774cuda3std6ranges3__45__cpo9iter_moveE
	.align		8
        /*0060*/ 	.dword	_ZN40_INTERNAL_1aab3d50_4_k_cu_d1be87a8_321774cute7productE
	.align		8
        /*0068*/ 	.dword	_ZN40_INTERNAL_1aab3d50_4_k_cu_d1be87a8_321774cute1_E
	.align		8
        /*0070*/ 	.dword	$str$25
	.align		8
        /*0078*/ 	.dword	$str$26
	.align		8
        /*0080*/ 	.dword	$str$27
	.align		8
        /*0088*/ 	.dword	$str$28


//--------------------- .text._ZN7cutlass13device_kernelINS_4gemm6kernel13GemmUniversalIN4cute5tupleIJiiiiEEENS1_10collective13CollectiveMmaINS1_35MainloopSm100TmaUmmaWarpSpecializedILi5ELi2ELi4ENS5_IJNS4_1CILi2EEENSA_ILi1EEESC_EEEEENS5_IJNSA_ILi64EEENSA_ILi96EEENSA_ILi256EEEEEENS_12float_e4m3_tENS5_IJlSC_lEEESJ_SK_NS4_8TiledMMAINS4_8MMA_AtomIJNS4_10MMA_TraitsINS4_19SM100_MMA_F8F6F4_SSEJSJ_SJ_fSF_SG_NS4_17integral_constantINS4_4UMMA5MajorELSR_0EEESS_NSP_INSQ_7ScaleInELST_0EEESU_EEEEEENS4_6LayoutINS5_IJSC_SC_SC_EEENS5_IJNSA_ILi0EEESZ_SZ_EEEEENS5_IJNS4_10UnderscoreES12_S12_EEEEENS4_13SM90_TMA_LOADENS4_14ComposedLayoutINS4_7SwizzleILi3ELi4ELi3EEENS4_18smem_ptr_flag_bitsILi8EEENSX_INS5_IJNSA_ILi8EEENSA_ILi128EEEEEENS5_IJS1C_SC_EEEEEEEvNS4_8identityENS4_23SM90_TMA_LOAD_MULTICASTES1G_vS1H_EENS_8epilogue10collective18CollectiveEpilogueINS1K_23Sm100TmaWarpSpecializedILi1ELi1ELi48ELb0ELb0EEEJSI_NS5_IJNSX_ISF_SC_EENSX_ISG_SC_EEEEESJ_SK_SJ_SK_NS1K_6fusion15FusionCallbacksIS1O_NS1S_17LinearCombinationISJ_fSJ_fLNS_15FloatRoundStyleE2EEESI_S1R_JEEENS4_5SM1004TMEM4LOAD26SM100_TMEM_LOAD_16dp32b16xES15_NS16_INS17_ILi1ELi4ELi3EEES1A_NSX_INS5_IJS1B_NSA_ILi32EEEEEENS5_IJS23_SC_EEEEEEENS4_39AutoVectorizingCopyWithAssumedAlignmentILi128EEENS4_14SM90_TMA_STOREES27_S29_S29_EEEvvEEEEvNT_6ParamsE --------------------------
	.section	.text._ZN7cutlass13device_kernelINS_4gemm6kernel13GemmUniversalIN4cute5tupleIJiiiiEEENS1_10collective13CollectiveMmaINS1_35MainloopSm100TmaUmmaWarpSpecializedILi5ELi2ELi4ENS5_IJNS4_1CILi2EEENSA_ILi1EEESC_EEEEENS5_IJNSA_ILi64EEENSA_ILi96EEENSA_ILi256EEEEEENS_12float_e4m3_tENS5_IJlSC_lEEESJ_SK_NS4_8TiledMMAINS4_8MMA_AtomIJNS4_10MMA_TraitsINS4_19SM100_MMA_F8F6F4_SSEJSJ_SJ_fSF_SG_NS4_17integral_constantINS4_4UMMA5MajorELSR_0EEESS_NSP_INSQ_7ScaleInELST_0EEESU_EEEEEENS4_6LayoutINS5_IJSC_SC_SC_EEENS5_IJNSA_ILi0EEESZ_SZ_EEEEENS5_IJNS4_10UnderscoreES12_S12_EEEEENS4_13SM90_TMA_LOADENS4_14ComposedLayoutINS4_7SwizzleILi3ELi4ELi3EEENS4_18smem_ptr_flag_bitsILi8EEENSX_INS5_IJNSA_ILi8EEENSA_ILi128EEEEEENS5_IJS1C_SC_EEEEEEEvNS4_8identityENS4_23SM90_TMA_LOAD_MULTICASTES1G_vS1H_EENS_8epilogue10collective18CollectiveEpilogueINS1K_23Sm100TmaWarpSpecializedILi1ELi1ELi48ELb0ELb0EEEJSI_NS5_IJNSX_ISF_SC_EENSX_ISG_SC_EEEEESJ_SK_SJ_SK_NS1K_6fusion15FusionCallbacksIS1O_NS1S_17LinearCombinationISJ_fSJ_fLNS_15FloatRoundStyleE2EEESI_S1R_JEEENS4_5SM1004TMEM4LOAD26SM100_TMEM_LOAD_16dp32b16xES15_NS16_INS17_ILi1ELi4ELi3EEES1A_NSX_INS5_IJS1B_NSA_ILi32EEEEEENS5_IJS23_SC_EEEEEEENS4_39AutoVectorizingCopyWithAssumedAlignmentILi128EEENS4_14SM90_TMA_STOREES27_S29_S29_EEEvvEEEEvNT_6ParamsE,"ax",@progbits
	.align	128
.text._ZN7cutlass13device_kernelINS_4gemm6kernel13GemmUniversalIN4cute5tupleIJiiiiEEENS1_10collective13CollectiveMmaINS1_35MainloopSm100TmaUmmaWarpSpecializedILi5ELi2ELi4ENS5_IJNS4_1CILi2EEENSA_ILi1EEESC_EEEEENS5_IJNSA_ILi64EEENSA_ILi96EEENSA_ILi256EEEEEENS_12float_e4m3_tENS5_IJlSC_lEEESJ_SK_NS4_8TiledMMAINS4_8MMA_AtomIJNS4_10MMA_TraitsINS4_19SM100_MMA_F8F6F4_SSEJSJ_SJ_fSF_SG_NS4_17integral_constantINS4_4UMMA5MajorELSR_0EEESS_NSP_INSQ_7ScaleInELST_0EEESU_EEEEEENS4_6LayoutINS5_IJSC_SC_SC_EEENS5_IJNSA_ILi0EEESZ_SZ_EEEEENS5_IJNS4_10UnderscoreES12_S12_EEEEENS4_13SM90_TMA_LOADENS4_14ComposedLayoutINS4_7SwizzleILi3ELi4ELi3EEENS4_18smem_ptr_flag_bitsILi8EEENSX_INS5_IJNSA_ILi8EEENSA_ILi128EEEEEENS5_IJS1C_SC_EEEEEEEvNS4_8identityENS4_23SM90_TMA_LOAD_MULTICASTES1G_vS1H_EENS_8epilogue10collective18CollectiveEpilogueINS1K_23Sm100TmaWarpSpecializedILi1ELi1ELi48ELb0ELb0EEEJSI_NS5_IJNSX_ISF_SC_EENSX_ISG_SC_EEEEESJ_SK_SJ_SK_NS1K_6fusion15FusionCallbacksIS1O_NS1S_17LinearCombinationISJ_fSJ_fLNS_15FloatRoundStyleE2EEESI_S1R_JEEENS4_5SM1004TMEM4LOAD26SM100_TMEM_LOAD_16dp32b16xES15_NS16_INS17_ILi1ELi4ELi3EEES1A_NSX_INS5_IJS1B_NSA_ILi32EEEEEENS5_IJS23_SC_EEEEEEENS4_39AutoVectorizingCopyWithAssumedAlignmentILi128EEENS4_14SM90_TMA_STOREES27_S29_S29_EEEvvEEEEvNT_6ParamsE:
        .type           _ZN7cutlass13device_kernelINS_4gemm6kernel13GemmUniversalIN4cute5tupleIJiiiiEEENS1_10collective13CollectiveMmaINS1_35MainloopSm100TmaUmmaWarpSpecializedILi5ELi2ELi4ENS5_IJNS4_1CILi2EEENSA_ILi1EEESC_EEEEENS5_IJNSA_ILi64EEENSA_ILi96EEENSA_ILi256EEEEEENS_12float_e4m3_tENS5_IJlSC_lEEESJ_SK_NS4_8TiledMMAINS4_8MMA_AtomIJNS4_10MMA_TraitsINS4_19SM100_MMA_F8F6F4_SSEJSJ_SJ_fSF_SG_NS4_17integral_constantINS4_4UMMA5MajorELSR_0EEESS_NSP_INSQ_7ScaleInELST_0EEESU_EEEEEENS4_6LayoutINS5_IJSC_SC_SC_EEENS5_IJNSA_ILi0EEESZ_SZ_EEEEENS5_IJNS4_10UnderscoreES12_S12_EEEEENS4_13SM90_TMA_LOADENS4_14ComposedLayoutINS4_7SwizzleILi3ELi4ELi3EEENS4_18smem_ptr_flag_bitsILi8EEENSX_INS5_IJNSA_ILi8EEENSA_ILi128EEEEEENS5_IJS1C_SC_EEEEEEEvNS4_8identityENS4_23SM90_TMA_LOAD_MULTICASTES1G_vS1H_EENS_8epilogue10collective18CollectiveEpilogueINS1K_23Sm100TmaWarpSpecializedILi1ELi1ELi48ELb0ELb0EEEJSI_NS5_IJNSX_ISF_SC_EENSX_ISG_SC_EEEEESJ_SK_SJ_SK_NS1K_6fusion15FusionCallbacksIS1O_NS1S_17LinearCombinationISJ_fSJ_fLNS_15FloatRoundStyleE2EEESI_S1R_JEEENS4_5SM1004TMEM4LOAD26SM100_TMEM_LOAD_16dp32b16xES15_NS16_INS17_ILi1ELi4ELi3EEES1A_NSX_INS5_IJS1B_NSA_ILi32EEEEEENS5_IJS23_SC_EEEEEEENS4_39AutoVectorizingCopyWithAssumedAlignmentILi128EEENS4_14SM90_TMA_STOREES27_S29_S29_EEEvvEEEEvNT_6ParamsE,@function
        .size           _ZN7cutlass13device_kernelINS_4gemm6kernel13GemmUniversalIN4cute5tupleIJiiiiEEENS1_10collective13CollectiveMmaINS1_35MainloopSm100TmaUmmaWarpSpecializedILi5ELi2ELi4ENS5_IJNS4_1CILi2EEENSA_ILi1EEESC_EEEEENS5_IJNSA_ILi64EEENSA_ILi96EEENSA_ILi256EEEEEENS_12float_e4m3_tENS5_IJlSC_lEEESJ_SK_NS4_8TiledMMAINS4_8MMA_AtomIJNS4_10MMA_TraitsINS4_19SM100_MMA_F8F6F4_SSEJSJ_SJ_fSF_SG_NS4_17integral_constantINS4_4UMMA5MajorELSR_0EEESS_NSP_INSQ_7ScaleInELST_0EEESU_EEEEEENS4_6LayoutINS5_IJSC_SC_SC_EEENS5_IJNSA_ILi0EEESZ_SZ_EEEEENS5_IJNS4_10UnderscoreES12_S12_EEEEENS4_13SM90_TMA_LOADENS4_14ComposedLayoutINS4_7SwizzleILi3ELi4ELi3EEENS4_18smem_ptr_flag_bitsILi8EEENSX_INS5_IJNSA_ILi8EEENSA_ILi128EEEEEENS5_IJS1C_SC_EEEEEEEvNS4_8identityENS4_23SM90_TMA_LOAD_MULTICASTES1G_vS1H_EENS_8epilogue10collective18CollectiveEpilogueINS1K_23Sm100TmaWarpSpecializedILi1ELi1ELi48ELb0ELb0EEEJSI_NS5_IJNSX_ISF_SC_EENSX_ISG_SC_EEEEESJ_SK_SJ_SK_NS1K_6fusion15FusionCallbacksIS1O_NS1S_17LinearCombinationISJ_fSJ_fLNS_15FloatRoundStyleE2EEESI_S1R_JEEENS4_5SM1004TMEM4LOAD26SM100_TMEM_LOAD_16dp32b16xES15_NS16_INS17_ILi1ELi4ELi3EEES1A_NSX_INS5_IJS1B_NSA_ILi32EEEEEENS5_IJS23_SC_EEEEEEENS4_39AutoVectorizingCopyWithAssumedAlignmentILi128EEENS4_14SM90_TMA_STOREES27_S29_S29_EEEvvEEEEvNT_6ParamsE,(.L_x_140 - _ZN7cutlass13device_kernelINS_4gemm6kernel13GemmUniversalIN4cute5tupleIJiiiiEEENS1_10collective13CollectiveMmaINS1_35MainloopSm100TmaUmmaWarpSpecializedILi5ELi2ELi4ENS5_IJNS4_1CILi2EEENSA_ILi1EEESC_EEEEENS5_IJNSA_ILi64EEENSA_ILi96EEENSA_ILi256EEEEEENS_12float_e4m3_tENS5_IJlSC_lEEESJ_SK_NS4_8TiledMMAINS4_8MMA_AtomIJNS4_10MMA_TraitsINS4_19SM100_MMA_F8F6F4_SSEJSJ_SJ_fSF_SG_NS4_17integral_constantINS4_4UMMA5MajorELSR_0EEESS_NSP_INSQ_7ScaleInELST_0EEESU_EEEEEENS4_6LayoutINS5_IJSC_SC_SC_EEENS5_IJNSA_ILi0EEESZ_SZ_EEEEENS5_IJNS4_10UnderscoreES12_S12_EEEEENS4_13SM90_TMA_LOADENS4_14ComposedLayoutINS4_7SwizzleILi3ELi4ELi3EEENS4_18smem_ptr_flag_bitsILi8EEENSX_INS5_IJNSA_ILi8EEENSA_ILi128EEEEEENS5_IJS1C_SC_EEEEEEEvNS4_8identityENS4_23SM90_TMA_LOAD_MULTICASTES1G_vS1H_EENS_8epilogue10collective18CollectiveEpilogueINS1K_23Sm100TmaWarpSpecializedILi1ELi1ELi48ELb0ELb0EEEJSI_NS5_IJNSX_ISF_SC_EENSX_ISG_SC_EEEEESJ_SK_SJ_SK_NS1K_6fusion15FusionCallbacksIS1O_NS1S_17LinearCombinationISJ_fSJ_fLNS_15FloatRoundStyleE2EEESI_S1R_JEEENS4_5SM1004TMEM4LOAD26SM100_TMEM_LOAD_16dp32b16xES15_NS16_INS17_ILi1ELi4ELi3EEES1A_NSX_INS5_IJS1B_NSA_ILi32EEEEEENS5_IJS23_SC_EEEEEEENS4_39AutoVectorizingCopyWithAssumedAlignmentILi128EEENS4_14SM90_TMA_STOREES27_S29_S29_EEEvvEEEEvNT_6ParamsE)
        .other          _ZN7cutlass13device_kernelINS_4gemm6kernel13GemmUniversalIN4cute5tupleIJiiiiEEENS1_10collective13CollectiveMmaINS1_35MainloopSm100TmaUmmaWarpSpecializedILi5ELi2ELi4ENS5_IJNS4_1CILi2EEENSA_ILi1EEESC_EEEEENS5_IJNSA_ILi64EEENSA_ILi96EEENSA_ILi256EEEEEENS_12float_e4m3_tENS5_IJlSC_lEEESJ_SK_NS4_8TiledMMAINS4_8MMA_AtomIJNS4_10MMA_TraitsINS4_19SM100_MMA_F8F6F4_SSEJSJ_SJ_fSF_SG_NS4_17integral_constantINS4_4UMMA5MajorELSR_0EEESS_NSP_INSQ_7ScaleInELST_0EEESU_EEEEEENS4_6LayoutINS5_IJSC_SC_SC_EEENS5_IJNSA_ILi0EEESZ_SZ_EEEEENS5_IJNS4_10UnderscoreES12_S12_EEEEENS4_13SM90_TMA_LOADENS4_14ComposedLayoutINS4_7SwizzleILi3ELi4ELi3EEENS4_18smem_ptr_flag_bitsILi8EEENSX_INS5_IJNSA_ILi8EEENSA_ILi128EEEEEENS5_IJS1C_SC_EEEEEEEvNS4_8identityENS4_23SM90_TMA_LOAD_MULTICASTES1G_vS1H_EENS_8epilogue10collective18CollectiveEpilogueINS1K_23Sm100TmaWarpSpecializedILi1ELi1ELi48ELb0ELb0EEEJSI_NS5_IJNSX_ISF_SC_EENSX_ISG_SC_EEEEESJ_SK_SJ_SK_NS1K_6fusion15FusionCallbacksIS1O_NS1S_17LinearCombinationISJ_fSJ_fLNS_15FloatRoundStyleE2EEESI_S1R_JEEENS4_5SM1004TMEM4LOAD26SM100_TMEM_LOAD_16dp32b16xES15_NS16_INS17_ILi1ELi4ELi3EEES1A_NSX_INS5_IJS1B_NSA_ILi32EEEEEENS5_IJS23_SC_EEEEEEENS4_39AutoVectorizingCopyWithAssumedAlignmentILi128EEENS4_14SM90_TMA_STOREES27_S29_S29_EEEvvEEEEvNT_6ParamsE,@"STO_CUDA_ENTRY STV_DEFAULT"
_ZN7cutlass13device_kernelINS_4gemm6kernel13GemmUniversalIN4cute5tupleIJiiiiEEENS1_10collective13CollectiveMmaINS1_35MainloopSm100TmaUmmaWarpSpecializedILi5ELi2ELi4ENS5_IJNS4_1CILi2EEENSA_ILi1EEESC_EEEEENS5_IJNSA_ILi64EEENSA_ILi96EEENSA_ILi256EEEEEENS_12float_e4m3_tENS5_IJlSC_lEEESJ_SK_NS4_8TiledMMAINS4_8MMA_AtomIJNS4_10MMA_TraitsINS4_19SM100_MMA_F8F6F4_SSEJSJ_SJ_fSF_SG_NS4_17integral_constantINS4_4UMMA5MajorELSR_0EEESS_NSP_INSQ_7ScaleInELST_0EEESU_EEEEEENS4_6LayoutINS5_IJSC_SC_SC_EEENS5_IJNSA_ILi0EEESZ_SZ_EEEEENS5_IJNS4_10UnderscoreES12_S12_EEEEENS4_13SM90_TMA_LOADENS4_14ComposedLayoutINS4_7SwizzleILi3ELi4ELi3EEENS4_18smem_ptr_flag_bitsILi8EEENSX_INS5_IJNSA_ILi8EEENSA_ILi128EEEEEENS5_IJS1C_SC_EEEEEEEvNS4_8identityENS4_23SM90_TMA_LOAD_MULTICASTES1G_vS1H_EENS_8epilogue10collective18CollectiveEpilogueINS1K_23Sm100TmaWarpSpecializedILi1ELi1ELi48ELb0ELb0EEEJSI_NS5_IJNSX_ISF_SC_EENSX_ISG_SC_EEEEESJ_SK_SJ_SK_NS1K_6fusion15FusionCallbacksIS1O_NS1S_17LinearCombinationISJ_fSJ_fLNS_15FloatRoundStyleE2EEESI_S1R_JEEENS4_5SM1004TMEM4LOAD26SM100_TMEM_LOAD_16dp32b16xES15_NS16_INS17_ILi1ELi4ELi3EEES1A_NSX_INS5_IJS1B_NSA_ILi32EEEEEENS5_IJS23_SC_EEEEEEENS4_39AutoVectorizingCopyWithAssumedAlignmentILi128EEENS4_14SM90_TMA_STOREES27_S29_S29_EEEvvEEEEvNT_6ParamsE:
[----:B------:R-:W1:Y:S01]  /*0000*/  LDC R1, c[0x0][0x37c] ;  /* 0x0000df00ff017b82 */ /* 0x000e620000000800 */
[----:B------:R-:W2:Y:S01]  /*0010*/  S2R R101, SR_TID.X ;  /* 0x0000000000657919 */ /* 0x000ea20000002100 */
[----:B------:R-:W3:Y:S01]  /*0020*/  LDCU.64 UR8, c[0x0][0x890] ;  /* 0x00011200ff0877ac */ /* 0x000ee20008000a00 */
[----:B------:R-:W-:Y:S02]  /*0030*/  PRMT R111, RZ, 0x7610, R111 ;  /* 0x00007610ff6f7816 */ /* 0x000fe4000000006f */
[----:B------:R-:W-:Y:S01]  /*0040*/  ELECT P3, URZ, PT ;  /* 0x0000000000ff782f */ /* 0x000fe20003860000 */
[----:B---3--:R-:W-:-:S04]  /*0050*/  UISETP.NE.U32.AND UP0, UPT, UR8, URZ, UPT ;  /* 0x000000ff0800728c */ /* 0x008fc8000bf05070 */
[----:B------:R-:W-:Y:S01]  /*0060*/  UISETP.NE.AND.EX UP0, UPT, UR9, URZ, UPT, UP0 ;  /* 0x000000ff0900728c */ /* 0x000fe2000bf05300 */
[----:B--2---:R-:W-:-:S05]  /*0070*/  SHF.R.U32.HI R112, RZ, 0x5, R101 ;  /* 0x00000005ff707819 */ /* 0x004fca0000011665 */
[----:B------:R-:W2:Y:S02]  /*0080*/  SHFL.IDX PT, R0, R112, RZ, 0x1f ;  /* 0x00001fff70007589 */ /* 0x000ea400000e0000 */
[----:B--2---:R-:W-:Y:S01]  /*0090*/  R2UR UR18, R0 ;  /* 0x00000000001272ca */ /* 0x004fe200000e0000 */
[----:B-1----:R-:W-:-:S14]  /*00a0*/  BRA.U UP0, `(.L_x_0) ;  /* 0x0000000100307547 */ /* 0x002fdc000b800000 */
[----:B------:R-:W1:Y:S02]  /*00b0*/  LDCU.64 UR4, c[0x0][0x888] ;  /* 0x00011100ff0477ac */ /* 0x000e640008000a00 */
[----:B-1----:R-:W-:-:S04]  /*00c0*/  UISETP.NE.U32.AND UP0, UPT, UR4, URZ, UPT ;  /* 0x000000ff0400728c */ /* 0x002fc8000bf05070 */
[----:B------:R-:W-:-:S09]  /*00d0*/  UISETP.NE.AND.EX UP0, UPT, UR5, URZ, UPT, UP0 ;  /* 0x000000ff0500728c */ /* 0x000fd2000bf05300 */
[----:B------:R-:W-:Y:S05]  /*00e0*/  BRA.U !UP0, `(.L_x_1) ;  /* 0x0000000108147547 */ /* 0x000fea000b800000 */
[----:B------:R-:W1:Y:S01]  /*00f0*/  LDC.64 R58, c[0x0][0x888] ;  /* 0x00022200ff3a7b82 */ /* 0x000e620000000a00 */
[----:B------:R-:W1:Y:S02]  /*0100*/  LDCU.64 UR4, c[0x0][0x358] ;  /* 0x00006b00ff0477ac */ /* 0x000e640008000a00 */
[----:B-1----:R1:W5:Y:S01]  /*0110*/  LDG.E R58, desc[UR4][R58.64] ;  /* 0x000000043a3a7981 */ /* 0x002362000c1e1900 */
[----:B------:R-:W-:Y:S01]  /*0120*/  HFMA2 R111, -RZ, RZ, 0, 5.9604644775390625e-08 ;  /* 0x00000001ff6f7431 */ /* 0x000fe200000001ff */
[----:B------:R-:W-:Y:S05]  /*0130*/  BRA `(.L_x_0) ;  /* 0x00000000000c7947 */ /* 0x000fea0003800000 */
.L_x_1:
[----:B------:R-:W1:Y:S01]  /*0140*/  LDCU UR4, c[0x0][0x880] ;  /* 0x00011000ff0477ac */ /* 0x000e620008000800 */
[----:B------:R-:W-:Y:S01]  /*0150*/  HFMA2 R111, -RZ, RZ, 0, 5.9604644775390625e-08 ;  /* 0x00000001ff6f7431 */ /* 0x000fe200000001ff */
[----:B-1----:R-:W-:-:S07]  /*0160*/  MOV R58, UR4 ;  /* 0x00000004003a7c02 */ /* 0x002fce0008000f00 */
.L_x_0:
[----:B------:R-:W2:Y:S02]  /*0170*/  LDCU.64 UR4, c[0x0][0x8b0] ;  /* 0x00011600ff0477ac */ /* 0x000ea40008000a00 */
[----:B--2---:R-:W-:-:S04]  /*0180*/  UISETP.NE.U32.AND UP0, UPT, UR4, URZ, UPT ;  /* 0x000000ff0400728c */ /* 0x004fc8000bf05070 */
[----:B------:R-:W-:-:S09]  /*0190*/  UISETP.NE.AND.EX UP0, UPT, UR5, URZ, UPT, UP0 ;  /* 0x000000ff0500728c */ /* 0x000fd2000bf05300 */
[----:B------:R-:W-:Y:S05]  /*01a0*/  BRA.U UP0, `(.L_x_2) ;  /* 0x0000000100287547 */ /* 0x000fea000b800000 */
[----:B------:R-:W2:Y:S02]  /*01b0*/  LDCU.64 UR4, c[0x0][0x8a8] ;  /* 0x00011500ff0477ac */ /* 0x000ea40008000a00 */
[----:B--2---:R-:W-:-:S04]  /*01c0*/  UISETP.NE.U32.AND UP0, UPT, UR4, URZ, UPT ;  /* 0x000000ff0400728c */ /* 0x004fc8000bf05070 */
[----:B------:R-:W-:-:S09]  /*01d0*/  UISETP.NE.AND.EX UP0, UPT, UR5, URZ, UPT, UP0 ;  /* 0x000000ff0500728c */ /* 0x000fd2000bf05300 */
[----:B------:R-:W-:Y:S05]  /*01e0*/  BRA.U !UP0, `(.L_x_3) ;  /* 0x0000000108107547 */ /* 0x000fea000b800000 */
[----:B------:R-:W2:Y:S01]  /*01f0*/  LDC.64 R2, c[0x0][0x8a8] ;  /* 0x00022a00ff027b82 */ /* 0x000ea20000000a00 */
[----:B------:R-:W2:Y:S02]  /*0200*/  LDCU.64 UR4, c[0x0][0x358] ;  /* 0x00006b00ff0477ac */ /* 0x000ea40008000a00 */
[----:B--2---:R2:W5:Y:S01]  /*0210*/  LDG.E R57, desc[UR4][R2.64] ;  /* 0x0000000402397981 */ /* 0x004562000c1e1900 */
[----:B------:R-:W-:Y:S05]  /*0220*/  BRA `(.L_x_2) ;  /* 0x0000000000087947 */ /* 0x000fea0003800000 */
.L_x_3:
[----:B------:R-:W2:Y:S02]  /*0230*/  LDCU UR4, c[0x0][0x8a0] ;  /* 0x00011400ff0477ac */ /* 0x000ea40008000800 */
[----:B--2---:R-:W-:Y:S02]  /*0240*/  MOV R57, UR4 ;  /* 0x0000000400397c02 */ /* 0x004fe40008000f00 */
.L_x_2:
[----:B------:R-:W-:Y:S01]  /*0250*/  IMAD.U32 R0, RZ, RZ, UR18 ;  /* 0x00000012ff007e24 */ /* 0x000fe2000f8e00ff */
[----:B------:R-:W-:Y:S04]  /*0260*/  BSSY.RECONVERGENT B0, `(.L_x_4) ;  /* 0x000000c000007945 */ /* 0x000fe80003800200 */
[C---:B------:R-:W-:Y:S02]  /*0270*/  ISETP.NE.OR P1, PT, R0.reuse, 0x1, !P3 ;  /* 0x000000010000780c */ /* 0x040fe40005f25670 */
[----:B------:R-:W-:-:S11]  /*0280*/  ISETP.NE.OR P0, PT, R0, 0x3, !P3 ;  /* 0x000000030000780c */ /* 0x000fd60005f05670 */
[----:B------:R-:W-:Y:S05]  /*0290*/  @P1 BRA `(.L_x_5) ;  /* 0x0000000000201947 */ /* 0x000fea0003800000 */
[----:B------:R-:W3:Y:S02]  /*02a0*/  LDCU.64 UR4, c[0x0][0x348] ;  /* 0x00006900ff0477ac */ /* 0x000ee40008000a00 */
[----:B---3--:R-:W-:Y:S02]  /*02b0*/  UIADD3 UR6, UP1, UPT, UR4, 0x80, URZ ;  /* 0x0000008004067890 */ /* 0x008fe4000ff3e0ff */
[----:B------:R-:W-:Y:S02]  /*02c0*/  UIADD3 UR4, UP0, UPT, UR4, 0x180, URZ ;  /* 0x0000018004047890 */ /* 0x000fe4000ff1e0ff */
[----:B------:R-:W-:Y:S02]  /*02d0*/  UIADD3.X UR7, UPT, UPT, URZ, UR5, URZ, UP1, !UPT ;  /* 0x00000005ff077290 */ /* 0x000fe40008ffe4ff */
[----:B------:R-:W-:-:S07]  /*02e0*/  UIADD3.X UR5, UPT, UPT, URZ, UR5, URZ, UP0, !UPT ;  /* 0x00000005ff057290 */ /* 0x000fce00087fe4ff */
[----:B------:R3:W-:Y:S02]  /*02f0*/  UTMACCTL.PF [UR6] ;  /* 0x00000000060079b9 */ /* 0x0007e40008040000 */
[----:B------:R3:W-:Y:S02]  /*0300*/  UTMACCTL.PF [UR4] ;  /* 0x00000000040079b9 */ /* 0x0007e40008040000 */
[----:B---3--:R-:W-:Y:S01]  /*0310*/  NOP ;  /* 0x0000000000007918 */ /* 0x008fe20000000000 */
.L_x_5:
[----:B------:R-:W-:Y:S05]  /*0320*/  BSYNC.RECONVERGENT B0 ;  /* 0x0000000000007941 */ /* 0x000fea0003800200 */
.L_x_4:
[----:B------:R-:W-:Y:S04]  /*0330*/  BSSY.RECONVERGENT B0, `(.L_x_6) ;  /* 0x000000a000007945 */ /* 0x000fe80003800200 */
        /* <DEDUP_REMOVED lines=9> */
.L_x_7:
[----:B------:R-:W-:Y:S05]  /*03d0*/  BSYNC.RECONVERGENT B0 ;  /* 0x0000000000007941 */ /* 0x000fea0003800200 */
.L_x_6:
[----:B------:R-:W3:Y:S01]  /*03e0*/  LDCU.64 UR4, c[0x0][0x888] ;  /* 0x00011100ff0477ac */ /* 0x000ee20008000a00 */
[----:B------:R-:W-:Y:S02]  /*03f0*/  UISETP.EQ.U32.AND UP2, UPT, UR8, URZ, UPT ;  /* 0x000000ff0800728c */ /* 0x000fe4000bf42070 */
[----:B------:R-:W-:Y:S02]  /*0400*/  UPLOP3.LUT UP3, UPT, UPT, UPT, UPT, 0x80, 0x8 ;  /* 0x000000000008789c */ /* 0x000fe40003f6f070 */
[----:B---3--:R-:W-:-:S04]  /*0410*/  UISETP.NE.U32.AND UP0, UPT, UR4, URZ, UPT ;  /* 0x000000ff0400728c */ /* 0x008fc8000bf05070 */
[----:B------:R-:W-:-:S04]  /*0420*/  UISETP.NE.AND.EX UP1, UPT, UR5, URZ, UPT, UP0 ;  /* 0x000000ff0500728c */ /* 0x000fc8000bf25300 */
[----:B------:R-:W-:-:S04]  /*0430*/  UISETP.EQ.OR.EX UP4, UPT, UR9, URZ, !UP1, UP2 ;  /* 0x000000ff0900728c */ /* 0x000fc8000cf82720 */
[----:B------:R-:W-:-:S05]  /*0440*/  UP2UR UR61, UPR, URZ, 0x10 ;  /* 0x00000010ff3d7883 */ /* 0x000fca0008000000 */
[----:B------:R-:W-:Y:S07]  /*0450*/  BRA.U !UP4, `(.L_x_8) ;  /* 0x000000010c207547 */ /* 0x000fee000b800000 */
[----:B------:R-:W-:Y:S01]  /*0460*/  UISETP.NE.U32.AND UP2, UPT, UR8, URZ, UPT ;  /* 0x000000ff0800728c */ /* 0x000fe2000bf45070 */
[----:B-----5:R-:W-:Y:S01]  /*0470*/  FSETP.NEU.AND P0, PT, R58, RZ, PT ;  /* 0x000000ff3a00720b */ /* 0x020fe20003f0d000 */
[----:B------:R-:W-:Y:S02]  /*0480*/  USEL UR4, URZ, 0xffffffff, UP1 ;  /* 0xffffffffff047887 */ /* 0x000fe40008800000 */
[----:B------:R-:W-:-:S10]  /*0490*/  UISETP.NE.AND.EX UP2, UPT, UR9, URZ, UPT, UP2 ;  /* 0x000000ff0900728c */ /* 0x000fd4000bf45320 */
[----:B------:R-:W-:Y:S01]  /*04a0*/  VOTEU.ANY UP0, P0 ;  /* 0x0000000000ff7886 */ /* 0x000fe20000000100 */
[----:B------:R-:W-:-:S04]  /*04b0*/  @!UP2 USEL UR4, URZ, 0xffffffff, UP0 ;  /* 0xffffffffff04a887 */ /* 0x000fc80008000000 */
[----:B------:R-:W-:-:S04]  /*04c0*/  ULOP3.LUT UR4, UR4, 0x1, URZ, 0xc0, !UPT ;  /* 0x0000000104047892 */ /* 0x000fc8000f8ec0ff */
[----:B------:R-:W-:-:S11]  /*04d0*/  UISETP.NE.U32.AND UP3, UPT, UR4, 0x1, UPT ;  /* 0x000000010400788c */ /* 0x000fd6000bf65070 */
.L_x_8:
[----:B--2---:R-:W2:Y:S01]  /*04e0*/  SHFL.IDX PT, R2, R112, RZ, 0x1f ;  /* 0x00001fff70027589 */ /* 0x004ea200000e0000 */
[----:B------:R-:W-:Y:S01]  /*04f0*/  UISETP.NE.AND UP5, UPT, UR18, 0x2, UPT ;  /* 0x000000021200788c */ /* 0x000fe2000bfa5270 */
[----:B--2---:R-:W-:-:S13]  /*0500*/  ISETP.NE.AND P0, PT, R2, RZ, PT ;  /* 0x000000ff0200720c */ /* 0x004fda0003f05270 */
[----:B------:R-:W-:Y:S05]  /*0510*/  @P0 BRA `(.L_x_9) ;  /* 0x0000000000600947 */ /* 0x000fea0003800000 */
[----:B------:R-:W2:Y:S01]  /*0520*/  S2UR UR4, SR_CgaCtaId ;  /* 0x00000000000479c3 */ /* 0x000ea20000008800 */
[----:B------:R-:W-:Y:S01]  /*0530*/  UMOV UR5, 0x400 ;  /* 0x0000040000057882 */ /* 0x000fe20000000000 */
[----:B------:R-:W-:Y:S01]  /*0540*/  UMOV UR8, 0x1 ;  /* 0x0000000100087882 */ /* 0x000fe20000000000 */
[----:B------:R-:W-:Y:S01]  /*0550*/  UMOV UR6, 0x2 ;  /* 0x0000000200067882 */ /* 0x000fe20000000000 */
[----:B------:R-:W-:-:S04]  /*0560*/  UIADD3 UR8, UPT, UPT, -UR8, 0x100000, URZ ;  /* 0x0010000008087890 */ /* 0x000fc8000fffe1ff */
[----:B------:R-:W-:Y:S02]  /*0570*/  USHF.L.U32 UR9, UR8, 0xb, URZ ;  /* 0x0000000b08097899 */ /* 0x000fe400080006ff */
[----:B------:R-:W-:Y:S02]  /*0580*/  USHF.L.U32 UR8, UR8, 0x1, URZ ;  /* 0x0000000108087899 */ /* 0x000fe400080006ff */
[----:B------:R-:W-:-:S04]  /*0590*/  UIADD3 UR6, UPT, UPT, -UR6, 0x100000, URZ ;  /* 0x0010000006067890 */ /* 0x000fc8000fffe1ff */
[----:B------:R-:W-:Y:S02]  /*05a0*/  USHF.L.U32 UR7, UR6, 0xb, URZ ;  /* 0x0000000b06077899 */ /* 0x000fe400080006ff */
[----:B------:R-:W-:Y:S01]  /*05b0*/  USHF.L.U32 UR6, UR6, 0x1, URZ ;  /* 0x0000000106067899 */ /* 0x000fe200080006ff */
[----:B------:R-:W-:Y:S01]  /*05c0*/  ELECT P0, URZ, PT ;  /* 0x0000000000ff782f */ /* 0x000fe20003800000 */
[----:B--2---:R-:W-:Y:S01]  /*05d0*/  ULEA UR4, UR4, UR5, 0x18 ;  /* 0x0000000504047291 */ /* 0x004fe2000f8ec0ff */
[----:B------:R-:W2:Y:S11]  /*05e0*/  FENCE.VIEW.ASYNC.S ;  /* 0x00000000000073c6 */ /* 0x000eb60000000000 */
[----:B--2---:R2:W3:Y:S01]  /*05f0*/  SYNCS.EXCH.64 URZ, [UR4], UR8 ;  /* 0x0000000804ff75b2 */ /* 0x0044e20008000100 */
[----:B------:R2:W4:Y:S01]  /*0600*/  SYNCS.EXCH.64 URZ, [UR4+0x28], UR6 ;  /* 0x0000280604ff75b2 */ /* 0x0005220008000100 */
[----:B------:R2:W1:Y:S01]  /*0610*/  SYNCS.EXCH.64 URZ, [UR4+0x8], UR8 ;  /* 0x0000080804ff75b2 */ /* 0x0004620008000100 */
[----:B------:R2:W1:Y:S01]  /*0620*/  SYNCS.EXCH.64 URZ, [UR4+0x30], UR6 ;  /* 0x0000300604ff75b2 */ /* 0x0004620008000100 */
[----:B------:R2:W1:Y:S01]  /*0630*/  SYNCS.EXCH.64 URZ, [UR4+0x10], UR8 ;  /* 0x0000100804ff75b2 */ /* 0x0004620008000100 */
[----:B------:R2:W1:Y:S01]  /*0640*/  SYNCS.EXCH.64 URZ, [UR4+0x38], UR6 ;  /* 0x0000380604ff75b2 */ /* 0x0004620008000100 */
[----:B------:R2:W1:Y:S01]  /*0650*/  SYNCS.EXCH.64 URZ, [UR4+0x18], UR8 ;  /* 0x0000180804ff75b2 */ /* 0x0004620008000100 */
[----:B------:R2:W1:Y:S01]  /*0660*/  SYNCS.EXCH.64 URZ, [UR4+0x40], UR6 ;  /* 0x0000400604ff75b2 */ /* 0x0004620008000100 */
[----:B------:R2:W1:Y:S01]  /*0670*/  SYNCS.EXCH.64 URZ, [UR4+0x20], UR8 ;  /* 0x0000200804ff75b2 */ /* 0x0004620008000100 */
[----:B------:R2:W1:Y:S01]  /*0680*/  SYNCS.EXCH.64 URZ, [UR4+0x48], UR6 ;  /* 0x0000480604ff75b2 */ /* 0x0004620008000100 */
[----:B------:R-:W-:Y:S01]  /*0690*/  NOP ;  /* 0x0000000000007918 */ /* 0x000fe20000000000 */
.L_x_9:
[----:B------:R-:W2:Y:S01]  /*06a0*/  SHFL.IDX PT, R2, R112, RZ, 0x1f ;  /* 0x00001fff70027589 */ /* 0x000ea200000e0000 */
[----:B------:R-:W-:Y:S01]  /*06b0*/  NOP ;  /* 0x0000000000007918 */ /* 0x000fe20000000000 */
[----:B--2---:R-:W-:-:S13]  /*06c0*/  ISETP.NE.AND P0, PT, R2, 0x1, PT ;  /* 0x000000010200780c */ /* 0x004fda0003f05270 */
        /* <DEDUP_REMOVED lines=14> */
[----:B--2---:R2:W1:Y:S01]  /*07b0*/  SYNCS.EXCH.64 URZ, [UR4+0x50], UR8 ;  /* 0x0000500804ff75b2 */ /* 0x0044620008000100 */
[----:B------:R2:W1:Y:S01]  /*07c0*/  SYNCS.EXCH.64 URZ, [UR4+0x58], UR6 ;  /* 0x0000580604ff75b2 */ /* 0x0004620008000100 */
[----:B------:R-:W-:Y:S01]  /*07d0*/  NOP ;  /* 0x0000000000007918 */ /* 0x000fe20000000000 */
.L_x_10:
[----:B------:R-:W3:Y:S01]  /*07e0*/  SHFL.IDX PT, R2, R112, RZ, 0x1f ;  /* 0x00001fff70027589 */ /* 0x000ee200000e0000 */
[----:B------:R-:W-:Y:S01]  /*07f0*/  NOP ;  /* 0x0000000000007918 */ /* 0x000fe20000000000 */
[----:B---3--:R-:W-:-:S13]  /*0800*/  ISETP.NE.AND P0, PT, R2, 0x3, PT ;  /* 0x000000030200780c */ /* 0x008fda0003f05270 */
[----:B------:R-:W-:Y:S05]  /*0810*/  @P0 BRA `(.L_x_11) ;  /* 0x0000000000300947 */ /* 0x000fea0003800000 */
[----:B--2---:R-:W2:Y:S01]  /*0820*/  S2UR UR4, SR_CgaCtaId ;  /* 0x00000000000479c3 */ /* 0x004ea20000008800 */
[----:B------:R-:W-:Y:S01]  /*0830*/  UMOV UR6, 0x400 ;  /* 0x0000040000067882 */ /* 0x000fe20000000000 */
[----:B------:R-:W-:Y:S01]  /*0840*/  UMOV UR5, 0x20 ;  /* 0x0000002000057882 */ /* 0x000fe20000000000 */
[----:B------:R-:W-:Y:S01]  /*0850*/  ELECT P0, URZ, PT ;  /* 0x0000000000ff782f */ /* 0x000fe20003800000 */
[----:B--2---:R-:W-:Y:S02]  /*0860*/  ULEA UR6, UR4, UR6, 0x18 ;  /* 0x0000000604067291 */ /* 0x004fe4000f8ec0ff */
[----:B------:R-:W-:-:S04]  /*0870*/  UIADD3 UR4, UPT, UPT, -UR5, 0x100000, URZ ;  /* 0x0010000005047890 */ /* 0x000fc8000fffe1ff */
[----:B------:R-:W-:Y:S02]  /*0880*/  USHF.L.U32 UR5, UR4, 0xb, URZ ;  /* 0x0000000b04057899 */ /* 0x000fe400080006ff */
[----:B------:R-:W-:Y:S01]  /*0890*/  USHF.L.U32 UR4, UR4, 0x1, URZ ;  /* 0x0000000104047899 */ /* 0x000fe200080006ff */
[----:B------:R-:W2:Y:S11]  /*08a0*/  FENCE.VIEW.ASYNC.S ;  /* 0x00000000000073c6 */ /* 0x000eb60000000000 */
[----:B--2---:R3:W2:Y:S01]  /*08b0*/  SYNCS.EXCH.64 URZ, [UR6+0x60], UR4 ;  /* 0x0000600406ff75b2 */ /* 0x0046a20008000100 */
[----:B------:R3:W1:Y:S02]  /*08c0*/  SYNCS.EXCH.64 URZ, [UR6+0x68], UR4 ;  /* 0x0000680406ff75b2 */ /* 0x0006640008000100 */
[----:B---3--:R-:W-:Y:S01]  /*08d0*/  NOP ;  /* 0x0000000000007918 */ /* 0x008fe20000000000 */
.L_x_11:
[----:B------:R-:W3:Y:S01]  /*08e0*/  SHFL.IDX PT, R2, R112, RZ, 0x1f ;  /* 0x00001fff70027589 */ /* 0x000ee200000e0000 */
[----:B------:R-:W-:Y:S01]  /*08f0*/  NOP ;  /* 0x0000000000007918 */ /* 0x000fe20000000000 */
[----:B---3--:R-:W-:-:S13]  /*0900*/  ISETP.NE.AND P0, PT, R2, 0x4, PT ;  /* 0x000000040200780c */ /* 0x008fda0003f05270 */
[----:B------:R-:W-:Y:S05]  /*0910*/  @P0 BRA `(.L_x_12) ;  /* 0x00000000004c0947 */ /* 0x000fea0003800000 */
[----:B--2---:R-:W2:Y:S01]  /*0920*/  S2UR UR6, SR_CgaCtaId ;  /* 0x00000000000679c3 */ /* 0x004ea20000008800 */
[----:B------:R-:W-:Y:S01]  /*0930*/  UMOV UR4, 0x1e0 ;  /* 0x000001e000047882 */ /* 0x000fe20000000000 */
[----:B------:R-:W-:Y:S01]  /*0940*/  UMOV UR5, 0x400 ;  /* 0x0000040000057882 */ /* 0x000fe20000000000 */
[----:B------:R-:W-:Y:S01]  /*0950*/  USEL UR4, UR4, 0x1a0, UP3 ;  /* 0x000001a004047887 */ /* 0x000fe20009800000 */
[----:B------:R-:W-:Y:S01]  /*0960*/  UMOV UR8, 0x1 ;  /* 0x0000000100087882 */ /* 0x000fe20000000000 */
[----:B------:R-:W-:Y:S01]  /*0970*/  ELECT P0, URZ, PT ;  /* 0x0000000000ff782f */ /* 0x000fe20003800000 */
[----:B------:R-:W-:-:S04]  /*0980*/  UIADD3 UR8, UPT, UPT, -UR8, 0x100000, URZ ;  /* 0x0010000008087890 */ /* 0x000fc8000fffe1ff */
[----:B------:R-:W-:Y:S02]  /*0990*/  USHF.L.U32 UR9, UR8, 0xb, URZ ;  /* 0x0000000b08097899 */ /* 0x000fe400080006ff */
[----:B------:R-:W-:Y:S02]  /*09a0*/  USHF.L.U32 UR8, UR8, 0x1, URZ ;  /* 0x0000000108087899 */ /* 0x000fe400080006ff */
[----:B--2---:R-:W-:Y:S02]  /*09b0*/  ULEA UR6, UR6, UR5, 0x18 ;  /* 0x0000000506067291 */ /* 0x004fe4000f8ec0ff */
[----:B------:R-:W-:-:S04]  /*09c0*/  UIADD3 UR4, UPT, UPT, -UR4, 0x100000, URZ ;  /* 0x0010000004047890 */ /* 0x000fc8000fffe1ff */
[----:B------:R-:W-:Y:S02]  /*09d0*/  USHF.L.U32 UR5, UR4, 0xb, URZ ;  /* 0x0000000b04057899 */ /* 0x000fe400080006ff */
[----:B------:R-:W-:Y:S01]  /*09e0*/  USHF.L.U32 UR4, UR4, 0x1, URZ ;  /* 0x0000000104047899 */ /* 0x000fe200080006ff */
[----:B------:R-:W2:Y:S03]  /*09f0*/  FENCE.VIEW.ASYNC.S ;  /* 0x00000000000073c6 */ /* 0x000ea60000000000 */
[----:B--2---:R3:W2:Y:S08]  /*0a00*/  SYNCS.EXCH.64 URZ, [UR6+0x70], UR8 ;  /* 0x0000700806ff75b2 */ /* 0x0046b00008000100 */
[----:B------:R3:W1:Y:S01]  /*0a10*/  SYNCS.EXCH.64 URZ, [UR6+0x80], UR4 ;  /* 0x0000800406ff75b2 */ /* 0x0006620008000100 */
[----:B------:R3:W1:Y:S01]  /*0a20*/  SYNCS.EXCH.64 URZ, [UR6+0x78], UR8 ;  /* 0x0000780806ff75b2 */ /* 0x0006620008000100 */
[----:B------:R3:W1:Y:S02]  /*0a30*/  SYNCS.EXCH.64 URZ, [UR6+0x88], UR4 ;  /* 0x0000880406ff75b2 */ /* 0x0006640008000100 */
[----:B---3--:R-:W-:Y:S01]  /*0a40*/  NOP ;  /* 0x0000000000007918 */ /* 0x008fe20000000000 */
.L_x_12:
[----:B------:R-:W3:Y:S01]  /*0a50*/  SHFL.IDX PT, R2, R112, RZ, 0x1f ;  /* 0x00001fff70027589 */ /* 0x000ee200000e0000 */
[----:B------:R-:W-:Y:S01]  /*0a60*/  NOP ;  /* 0x0000000000007918 */ /* 0x000fe20000000000 */
[----:B---3--:R-:W-:-:S13]  /*0a70*/  ISETP.NE.AND P0, PT, R2, 0x5, PT ;  /* 0x000000050200780c */ /* 0x008fda0003f05270 */
[----:B------:R-:W-:Y:S05]  /*0a80*/  @P0 BRA `(.L_x_13) ;  /* 0x0000000000580947 */ /* 0x000fea0003800000 */
[----:B--2---:R-:W2:Y:S01]  /*0a90*/  S2UR UR4, SR_CgaCtaId ;  /* 0x00000000000479c3 */ /* 0x004ea20000008800 */
        /* <DEDUP_REMOVED lines=12> */
[----:B--2---:R3:W2:Y:S01]  /*0b60*/  SYNCS.EXCH.64 URZ, [UR4+0x90], UR8 ;  /* 0x0000900804ff75b2 */ /* 0x0046a20008000100 */
[----:B------:R3:W1:Y:S01]  /*0b70*/  SYNCS.EXCH.64 URZ, [UR4+0xb0], UR6 ;  /* 0x0000b00604ff75b2 */ /* 0x0006620008000100 */
[----:B------:R3:W1:Y:S01]  /*0b80*/  SYNCS.EXCH.64 URZ, [UR4+0x98], UR8 ;  /* 0x0000980804ff75b2 */ /* 0x0006620008000100 */
[----:B------:R3:W1:Y:S01]  /*0b90*/  SYNCS.EXCH.64 URZ, [UR4+0xb8], UR6 ;  /* 0x0000b80604ff75b2 */ /* 0x0006620008000100 */
[----:B------:R3:W1:Y:S01]  /*0ba0*/  SYNCS.EXCH.64 URZ, [UR4+0xa0], UR8 ;  /* 0x0000a00804ff75b2 */ /* 0x0006620008000100 */
[----:B------:R3:W1:Y:S01]  /*0bb0*/  SYNCS.EXCH.64 URZ, [UR4+0xc0], UR6 ;  /* 0x0000c00604ff75b2 */ /* 0x0006620008000100 */
[----:B------:R3:W1:Y:S01]  /*0bc0*/  SYNCS.EXCH.64 URZ, [UR4+0xa8], UR8 ;  /* 0x0000a80804ff75b2 */ /* 0x0006620008000100 */
[----:B------:R3:W1:Y:S02]  /*0bd0*/  SYNCS.EXCH.64 URZ, [UR4+0xc8], UR6 ;  /* 0x0000c80604ff75b2 */ /* 0x0006640008000100 */
[----:B---3--:R-:W-:Y:S01]  /*0be0*/  NOP ;  /* 0x0000000000007918 */ /* 0x008fe20000000000 */
.L_x_13:
[----:B------:R-:W3:Y:S01]  /*0bf0*/  SHFL.IDX PT, R2, R112, RZ, 0x1f ;  /* 0x00001fff70027589 */ /* 0x000ee200000e0000 */
[----:B------:R-:W1:Y:S01]  /*0c00*/  S2UR UR48, SR_CgaCtaId ;  /* 0x00000000003079c3 */ /* 0x000e620000008800 */
[----:B------:R-:W-:Y:S01]  /*0c10*/  NOP ;  /* 0x0000000000007918 */ /* 0x000fe20000000000 */
[----:B---3--:R-:W-:-:S13]  /*0c20*/  ISETP.NE.AND P0, PT, R2, 0x3, PT ;  /* 0x000000030200780c */ /* 0x008fda0003f05270 */
[----:B-1----:R-:W-:Y:S05]  /*0c30*/  @P0 BRA `(.L_x_14) ;  /* 0x0000000000340947 */ /* 0x002fea0003800000 */
[----:B--2---:R-:W-:Y:S01]  /*0c40*/  UMOV UR4, 0x400 ;  /* 0x0000040000047882 */ /* 0x004fe20000000000 */
[----:B------:R-:W-:Y:S01]  /*0c50*/  UMOV UR6, 0x20 ;  /* 0x0000002000067882 */ /* 0x000fe20000000000 */
[----:B------:R-:W-:Y:S02]  /*0c60*/  ULEA UR4, UR48, UR4, 0x18 ;  /* 0x0000000430047291 */ /* 0x000fe4000f8ec0ff */
[----:B------:R-:W-:-:S04]  /*0c70*/  UIADD3 UR6, UPT, UPT, -UR6, 0x100000, URZ ;  /* 0x0010000006067890 */ /* 0x000fc8000fffe1ff */
[----:B------:R-:W-:Y:S02]  /*0c80*/  USHF.L.U32 UR7, UR6, 0xb, URZ ;  /* 0x0000000b06077899 */ /* 0x000fe400080006ff */
[----:B------:R-:W-:Y:S01]  /*0c90*/  USHF.L.U32 UR6, UR6, 0x1, URZ ;  /* 0x0000000106067899 */ /* 0x000fe200080006ff */
[----:B------:R-:W-:Y:S01]  /*0ca0*/  ELECT P0, URZ, PT ;  /* 0x0000000000ff782f */ /* 0x000fe20003800000 */
[----:B------:R-:W1:Y:S10]  /*0cb0*/  FENCE.VIEW.ASYNC.S ;  /* 0x00000000000073c6 */ /* 0x000e740000000000 */
[----:B-1----:R1:W3:Y:S01]  /*0cc0*/  SYNCS.EXCH.64 URZ, [UR4+0xd0], UR6 ;  /* 0x0000d00604ff75b2 */ /* 0x0022e20008000100 */
[----:B------:R1:W2:Y:S01]  /*0cd0*/  SYNCS.EXCH.64 URZ, [UR4+0xe0], UR6 ;  /* 0x0000e00604ff75b2 */ /* 0x0002a20008000100 */
[----:B------:R1:W1:Y:S01]  /*0ce0*/  SYNCS.EXCH.64 URZ, [UR4+0xd8], UR6 ;  /* 0x0000d80604ff75b2 */ /* 0x0002620008000100 */
[----:B------:R1:W1:Y:S01]  /*0cf0*/  SYNCS.EXCH.64 URZ, [UR4+0xe8], UR6 ;  /* 0x0000e80604ff75b2 */ /* 0x0002620008000100 */
[----:B------:R-:W-:Y:S01]  /*0d00*/  NOP ;  /* 0x0000000000007918 */ /* 0x000fe20000000000 */
.L_x_14:
[----:B-12---:R-:W1:Y:S01]  /*0d10*/  LDCU UR4, c[0x0][0x36c] ;  /* 0x00006d80ff0477ac */ /* 0x006e620008000800 */
[----:B------:R-:W-:Y:S01]  /*0d20*/  ISETP.NE.OR P3, PT, R0, 0x2, !P3 ;  /* 0x000000020000780c */ /* 0x000fe20005f65670 */
[----:B------:R-:W-:Y:S01]  /*0d30*/  NOP ;  /* 0x0000000000007918 */ /* 0x000fe20000000000 */
[----:B------:R-:W-:Y:S01]  /*0d40*/  LOP3.LUT R0, R101, 0x1f, RZ, 0xc0, !PT ;  /* 0x0000001f65007812 */ /* 0x000fe200078ec0ff */
[----:B------:R-:W-:Y:S02]  /*0d50*/  UISETP.NE.AND UP4, UPT, UR18, URZ, UPT ;  /* 0x000000ff1200728c */ /* 0x000fe4000bf85270 */
[----:B-1----:R-:W-:-:S09]  /*0d60*/  UISETP.EQ.U32.AND UP6, UPT, UR4, 0x1, UPT ;  /* 0x000000010400788c */ /* 0x002fd2000bfc2070 */
[----:B------:R-:W-:Y:S05]  /*0d70*/  BRA.U !UP6, `(.L_x_15) ;  /* 0x000000010e087547 */ /* 0x000fea000b800000 */
[----:B---34-:R-:W-:Y:S01]  /*0d80*/  UCGABAR_ARV ;  /* 0x00000000000079c7 */ /* 0x018fe20008000000 */
[----:B------:R-:W-:Y:S05]  /*0d90*/  BRA `(.L_x_16) ;  /* 0x0000000000047947 */ /* 0x000fea0003800000 */
.L_x_15:
[----:B---34-:R-:W-:Y:S01]  /*0da0*/  NOP ;  /* 0x0000000000007918 */ /* 0x018fe20000000000 */
.L_x_16:
[----:B------:R-:W1:Y:S01]  /*0db0*/  S2UR UR46, SR_CTAID.X ;  /* 0x00000000002e79c3 */ /* 0x000e620000002500 */
[----:B------:R-:W-:-:S05]  /*0dc0*/  CS2R.32 R3, SR_CgaSize ;  /* 0x0000000000037805 */ /* 0x000fca0000008a00 */
[----:B------:R-:W-:-:S05]  /*0dd0*/  IMAD R3, R3, -0xa0, RZ ;  /* 0xffffff6003037824 */ /* 0x000fca00078e02ff */
[----:B------:R-:W-:-:S14]  /*0de0*/  R2UR UR5, R3 ;  /* 0x00000000030572ca */ /* 0x000fdc00000e0000 */
[----:B------:R-:W2:Y:S01]  /*0df0*/  LDCU UR5, c[0x0][UR5+0x2b0] ;  /* 0x00005600050577ac */ /* 0x000ea20008000800 */
[----:B------:R-:W-:-:S05]  /*0e00*/  CS2R.32 R3, SR_CgaSize ;  /* 0x0000000000037805 */ /* 0x000fca0000008a00 */
[----:B------:R-:W-:-:S05]  /*0e10*/  IMAD R3, R3, -0xa0, RZ ;  /* 0xffffff6003037824 */ /* 0x000fca00078e02ff */
[----:B------:R-:W-:-:S14]  /*0e20*/  R2UR UR4, R3 ;  /* 0x00000000030472ca */ /* 0x000fdc00000e0000 */
[----:B------:R-:W3:Y:S01]  /*0e30*/  LDCU UR4, c[0x0][UR4+0x2b4] ;  /* 0x00005680040477ac */ /* 0x000ee20008000800 */
[----:B------:R-:W4:Y:S01]  /*0e40*/  S2UR UR45, SR_CTAID.Y ;  /* 0x00000000002d79c3 */ /* 0x000f220000002600 */
[----:B------:R-:W-:-:S05]  /*0e50*/  CS2R.32 R3, SR_CgaSize ;  /* 0x0000000000037805 */ /* 0x000fca0000008a00 */
[----:B------:R-:W-:-:S05]  /*0e60*/  IMAD R3, R3, -0xa0, RZ ;  /* 0xffffff6003037824 */ /* 0x000fca00078e02ff */
[----:B------:R-:W-:-:S14]  /*0e70*/  R2UR UR60, R3 ;  /* 0x00000000033c72ca */ /* 0x000fdc00000e0000 */
[----:B------:R-:W3:Y:S01]  /*0e80*/  LDCU UR60, c[0x0][UR60+0x2a0] ;  /* 0x000054003c3c77ac */ /* 0x000ee20008000800 */
[----:B------:R-:W-:-:S05]  /*0e90*/  CS2R.32 R3, SR_CgaSize ;  /* 0x0000000000037805 */ /* 0x000fca0000008a00 */
[----:B------:R-:W-:-:S05]  /*0ea0*/  IMAD R3, R3, -0xa0, RZ ;  /* 0xffffff6003037824 */ /* 0x000fca00078e02ff */
[----:B------:R-:W-:-:S14]  /*0eb0*/  R2UR UR57, R3 ;  /* 0x00000000033972ca */ /* 0x000fdc00000e0000 */
[----:B------:R-:W3:Y:S01]  /*0ec0*/  LDCU UR57, c[0x0][UR57+0x2a4] ;  /* 0x00005480393977ac */ /* 0x000ee20008000800 */
[----:B------:R-:W3:Y:S01]  /*0ed0*/  LDCU UR19, c[0x0][0xb24] ;  /* 0x00016480ff1377ac */ /* 0x000ee20008000800 */
[----:B------:R-:W3:Y:S01]  /*0ee0*/  LDCU UR42, c[0x0][0xb24] ;  /* 0x00016480ff2a77ac */ /* 0x000ee20008000800 */
[----:B-1----:R-:W-:Y:S01]  /*0ef0*/  I2FP.F32.U32 R3, UR46 ;  /* 0x0000002e00037c45 */ /* 0x002fe20008201000 */
[----:B------:R-:W1:Y:S04]  /*0f00*/  LDCU UR22, c[0x0][0xb30] ;  /* 0x00016600ff1677ac */ /* 0x000e680008000800 */
[----:B--2---:R-:W-:Y:S01]  /*0f10*/  FMUL R3, R3, UR5 ;  /* 0x0000000503037c20 */ /* 0x004fe20008400000 */
[----:B----4-:R-:W-:-:S05]  /*0f20*/  I2FP.F32.U32 R2, UR45 ;  /* 0x0000002d00027c45 */ /* 0x010fca0008201000 */
[----:B------:R-:W2:Y:S01]  /*0f30*/  F2I.U32.TRUNC.NTZ R3, R3 ;  /* 0x0000000300037305 */ /* 0x000ea2000020f000 */
[----:B---3--:R-:W-:Y:S01]  /*0f40*/  FMUL R2, R2, UR4 ;  /* 0x0000000402027c20 */ /* 0x008fe20008400000 */
[----:B------:R-:W-:-:S04]  /*0f50*/  ULOP3.LUT UR4, UR48, 0x1, URZ, 0xc0, !UPT ;  /* 0x0000000130047892 */ /* 0x000fc8000f8ec0ff */
[----:B------:R-:W-:Y:S02]  /*0f60*/  UISETP.NE.U32.AND UP0, UPT, UR4, 0x1, UPT ;  /* 0x000000010400788c */ /* 0x000fe4000bf05070 */
[----:B------:R-:W3:Y:S02]  /*0f70*/  F2I.U32.TRUNC.NTZ R2, R2 ;  /* 0x0000000200027305 */ /* 0x000ee4000020f000 */
[----:B------:R-:W-:Y:S01]  /*0f80*/  USEL UR23, URZ, 0x1800, UP0 ;  /* 0x00001800ff177887 */ /* 0x000fe20008000000 */
[----:B--2---:R-:W-:Y:S02]  /*0f90*/  R2UR UR5, R3 ;  /* 0x00000000030572ca */ /* 0x004fe400000e0000 */
[----:B---3--:R-:W-:Y:S02]  /*0fa0*/  R2UR UR6, R2 ;  /* 0x00000000020672ca */ /* 0x008fe400000e0000 */
[----:B------:R-:W-:-:S09]  /*0fb0*/  PRMT R2, RZ, 0x7610, R2 ;  /* 0x00007610ff027816 */ /* 0x000fd20000000002 */
[----:B------:R-:W-:-:S04]  /*0fc0*/  UIADD3 UR5, UPT, UPT, -UR5, URZ, URZ ;  /* 0x000000ff05057290 */ /* 0x000fc8000fffe1ff */
[----:B------:R-:W-:Y:S02]  /*0fd0*/  UIMAD UR60, UR60, UR5, UR46 ;  /* 0x000000053c3c72a4 */ /* 0x000fe4000f8e022e */
[----:B------:R-:W-:-:S04]  /*0fe0*/  UIADD3 UR4, UPT, UPT, -UR6, URZ, URZ ;  /* 0x000000ff06047290 */ /* 0x000fc8000fffe1ff */
[----:B------:R-:W-:Y:S01]  /*0ff0*/  UIMAD UR57, UR57, UR4, UR45 ;  /* 0x00000004393972a4 */ /* 0x000fe2000f8e022d */
[----:B-1----:R-:W-:Y:S11]  /*1000*/  BRA.U UP4, `(.L_x_17) ;  /* 0x0000000104247547 */ /* 0x002ff6000b800000 */
[----:B------:R-:W-:-:S04]  /*1010*/  UISETP.NE.AND UP0, UPT, UR57, URZ, UPT ;  /* 0x000000ff3900728c */ /* 0x000fc8000bf05270 */
[----:B------:R-:W-:-:S04]  /*1020*/  UISETP.EQ.OR UP0, UPT, UR60, URZ, !UP0 ;  /* 0x000000ff3c00728c */ /* 0x000fc8000c702670 */
[----:B------:R-:W-:Y:S02]  /*1030*/  USEL UR5, URZ, 0x1, !UP0 ;  /* 0x00000001ff057887 */ /* 0x000fe4000c000000 */
[----:B------:R-:W-:-:S04]  /*1040*/  UISETP.NE.AND UP0, UPT, UR57, URZ, UPT ;  /* 0x000000ff3900728c */ /* 0x000fc8000bf05270 */
[----:B------:R-:W-:Y:S02]  /*1050*/  USEL UR4, URZ, 0x2, UP0 ;  /* 0x00000002ff047887 */ /* 0x000fe40008000000 */
[----:B------:R-:W-:-:S04]  /*1060*/  UISETP.NE.AND UP0, UPT, UR60, 0x1, UPT ;  /* 0x000000013c00788c */ /* 0x000fc8000bf05270 */
[----:B------:R-:W-:-:S04]  /*1070*/  USEL UR4, UR4, 0x2, UP0 ;  /* 0x0000000204047887 */ /* 0x000fc80008000000 */
[----:B------:R-:W-:-:S06]  /*1080*/  UIADD3 UR4, UPT, UPT, UR5, UR4, URZ ;  /* 0x0000000405047290 */ /* 0x000fcc000fffe0ff */
[----:B------:R-:W-:-:S07]  /*1090*/  MOV R2, UR4 ;  /* 0x0000000400027c02 */ /* 0x000fce0008000f00 */
.L_x_17:
[----:B------:R-:W1:Y:S01]  /*10a0*/  S2UR UR36, SR_CTAID.Z ;  /* 0x00000000002479c3 */ /* 0x000e620000002700 */
[----:B------:R-:W-:-:S09]  /*10b0*/  UISETP.GE.AND UP0, UPT, UR19, 0x1, UPT ;  /* 0x000000011300788c */ /* 0x000fd2000bf06270 */
[----:B------:R-:W-:Y:S05]  /*10c0*/  BRA.U !UP0, `(.L_x_18) ;  /* 0x0000000108d07547 */ /* 0x000fea000b800000 */
[----:B------:R-:W2:Y:S01]  /*10d0*/  LDCU UR20, c[0x0][0xb0c] ;  /* 0x00016180ff1477ac */ /* 0x000ea20008000800 */
[----:B------:R-:W3:Y:S01]  /*10e0*/  LDCU.128 UR12, c[0x0][0xb10] ;  /* 0x00016200ff0c77ac */ /* 0x000ee20008000c00 */
[----:B------:R-:W4:Y:S01]  /*10f0*/  LDCU UR6, c[0x0][0x370] ;  /* 0x00006e00ff0677ac */ /* 0x000f220008000800 */
[----:B------:R-:W1:Y:S01]  /*1100*/  LDCU UR7, c[0x0][0x374] ;  /* 0x00006e80ff0777ac */ /* 0x000e620008000800 */
[----:B------:R-:W1:Y:S01]  /*1110*/  LDCU UR21, c[0x0][0xb20] ;  /* 0x00016400ff1577ac */ /* 0x000e620008000800 */
[----:B--2---:R-:W-:Y:S02]  /*1120*/  UISETP.NE.AND UP0, UPT, UR20, 0x1, UPT ;  /* 0x000000011400788c */ /* 0x004fe4000bf05270 */
[----:B---3--:R-:W-:Y:S01]  /*1130*/  UIMAD.WIDE.U32 UR4, UR46, UR12, URZ ;  /* 0x0000000c2e0472a5 */ /* 0x008fe2000f8e00ff */
[----:B------:R-:W2:Y:S01]  /*1140*/  LDCU.64 UR8, c[0x0][0xb28] ;  /* 0x00016500ff0877ac */ /* 0x000ea20008000a00 */
[----:B----4-:R-:W-:Y:S02]  /*1150*/  UIMAD.WIDE.U32 UR10, UR6, UR12, URZ ;  /* 0x0000000c060a72a5 */ /* 0x010fe4000f8e00ff */
[----:B------:R-:W-:-:S02]  /*1160*/  USHF.R.U32.HI UR5, URZ, UR13, UR5 ;  /* 0x0000000dff057299 */ /* 0x000fc40008011605 */
[----:B------:R-:W-:Y:S02]  /*1170*/  UISETP.NE.AND UP2, UPT, UR19, 0x1, UPT ;  /* 0x000000011300788c */ /* 0x000fe4000bf45270 */
[----:B------:R-:W-:Y:S01]  /*1180*/  USEL UR5, UR46, UR5, !UP0 ;  /* 0x000000052e057287 */ /* 0x000fe2000c000000 */
[----:B------:R-:W-:Y:S01]  /*1190*/  UMOV UR10, UR11 ;  /* 0x0000000b000a7c82 */ /* 0x000fe20008000000 */
[----:B------:R-:W-:Y:S02]  /*11a0*/  UIMAD.WIDE.U32 UR16, UR45, UR15, URZ ;  /* 0x0000000f2d1072a5 */ /* 0x000fe4000f8e00ff */
[----:B------:R-:W-:Y:S02]  /*11b0*/  @UP0 USHF.R.U32.HI UR6, URZ, UR13, UR10 ;  /* 0x0000000dff060299 */ /* 0x000fe4000801160a */
[----:B------:R-:W-:Y:S02]  /*11c0*/  UISETP.NE.AND UP0, UPT, UR14, 0x1, UPT ;  /* 0x000000010e00788c */ /* 0x000fe4000bf05270 */
[----:B-1----:R-:W-:-:S02]  /*11d0*/  UIMAD.WIDE.U32 UR10, UR7, UR15, URZ ;  /* 0x0000000f070a72a5 */ /* 0x002fc4000f8e00ff */
[----:B--2---:R-:W-:Y:S01]  /*11e0*/  UIMAD.WIDE.U32 UR12, UR6, UR8, URZ ;  /* 0x00000008060c72a5 */ /* 0x004fe2000f8e00ff */
[----:B------:R-:W-:Y:S02]  /*11f0*/  UMOV UR4, UR17 ;  /* 0x0000001100047c82 */ /* 0x000fe40008000000 */
[----:B------:R-:W-:Y:S02]  /*1200*/  USHF.R.U32.HI UR4, URZ, UR21, UR4 ;  /* 0x00000015ff047299 */ /* 0x000fe40008011604 */
[----:B------:R-:W-:Y:S02]  /*1210*/  UMOV UR10, UR11 ;  /* 0x0000000b000a7c82 */ /* 0x000fe40008000000 */
[----:B------:R-:W-:Y:S01]  /*1220*/  UMOV UR12, UR13 ;  /* 0x0000000d000c7c82 */ /* 0x000fe20008000000 */
[----:B------:R-:W-:Y:S02]  /*1230*/  @UP0 USHF.R.U32.HI UR7, URZ, UR21, UR10 ;  /* 0x00000015ff070299 */ /* 0x000fe4000801160a */
[----:B------:R-:W-:-:S02]  /*1240*/  USEL UR4, UR45, UR4, !UP0 ;  /* 0x000000042d047287 */ /* 0x000fc4000c000000 */
[----:B------:R-:W-:Y:S02]  /*1250*/  UIMAD.WIDE.U32 UR10, UR7, UR8, URZ ;  /* 0x00000008070a72a5 */ /* 0x000fe4000f8e00ff */
[----:B------:R-:W-:Y:S02]  /*1260*/  @UP2 USHF.R.U32.HI UR6, URZ, UR9, UR12 ;  /* 0x00000009ff062299 */ /* 0x000fe4000801160c */
[----:B------:R-:W-:-:S03]  /*1270*/  UIMAD.WIDE.U32 UR12, UR4, UR8, URZ ;  /* 0x00000008040c72a5 */ /* 0x000fc6000f8e00ff */
[----:B------:R-:W-:Y:S02]  /*1280*/  UMOV UR10, UR11 ;  /* 0x0000000b000a7c82 */ /* 0x000fe40008000000 */
[----:B------:R-:W-:Y:S02]  /*1290*/  @UP2 USHF.R.U32.HI UR7, URZ, UR9, UR10 ;  /* 0x00000009ff072299 */ /* 0x000fe4000801160a */
[----:B------:R-:W-:Y:S02]  /*12a0*/  UIMAD UR10, UR6, UR19, URZ ;  /* 0x00000013060a72a4 */ /* 0x000fe4000f8e02ff */
[----:B------:R-:W-:-:S04]  /*12b0*/  UIMAD UR7, UR7, UR19, URZ ;  /* 0x00000013070772a4 */ /* 0x000fc8000f8e02ff */
[----:B------:R-:W-:-:S03]  /*12c0*/  UISETP.GE.AND UP0, UPT, UR4, UR7, UPT ;  /* 0x000000070400728c */ /* 0x000fc6000bf06270 */
[----:B------:R-:W-:Y:S01]  /*12d0*/  UMOV UR7, UR13 ;  /* 0x0000000d00077c82 */ /* 0x000fe20008000000 */
[----:B------:R-:W-:Y:S02]  /*12e0*/  UISETP.GE.OR UP0, UPT, UR5, UR10, UP0 ;  /* 0x0000000a0500728c */ /* 0x000fe40008706670 */
[----:B------:R-:W-:Y:S02]  /*12f0*/  UIMAD.WIDE.U32 UR10, UR5, UR8, URZ ;  /* 0x00000008050a72a5 */ /* 0x000fe4000f8e00ff */
[----:B------:R-:W-:Y:S02]  /*1300*/  USHF.R.U32.HI UR7, URZ, UR9, UR7 ;  /* 0x00000009ff077299 */ /* 0x000fe40008011607 */
[----:B------:R-:W-:Y:S02]  /*1310*/  UIADD3 UR10, UPT, UPT, -UR4, URZ, URZ ;  /* 0x000000ff040a7290 */ /* 0x000fe4000fffe1ff */
[----:B------:R-:W-:Y:S02]  /*1320*/  USEL UR7, UR4, UR7, !UP2 ;  /* 0x0000000704077287 */ /* 0x000fe4000d000000 */
[----:B------:R-:W-:Y:S01]  /*1330*/  UIMAD UR10, UR14, UR10, UR45 ;  /* 0x0000000a0e0a72a4 */ /* 0x000fe2000f8e022d */
[----:B------:R-:W-:Y:S01]  /*1340*/  @!UP0 UMOV UR8, UR11 ;  /* 0x0000000b00088c82 */ /* 0x000fe20008000000 */
[----:B------:R-:W-:-:S02]  /*1350*/  UIADD3 UR11, UPT, UPT, -UR5, URZ, URZ ;  /* 0x000000ff050b7290 */ /* 0x000fc4000fffe1ff */
[----:B------:R-:W-:Y:S02]  /*1360*/  @!UP0 USHF.R.U32.HI UR8, URZ, UR9, UR8 ;  /* 0x00000009ff088299 */ /* 0x000fe40008011608 */
[----:B------:R-:W-:Y:S02]  /*1370*/  UIADD3 UR9, UPT, UPT, -UR7, URZ, URZ ;  /* 0x000000ff07097290 */ /* 0x000fe4000fffe1ff */
[----:B------:R-:W-:Y:S02]  /*1380*/  @!UP0 USEL UR8, UR5, UR8, !UP2 ;  /* 0x0000000805088287 */ /* 0x000fe4000d000000 */
[----:B------:R-:W-:Y:S02]  /*1390*/  UIMAD UR9, UR19, UR9, UR4 ;  /* 0x00000009130972a4 */ /* 0x000fe4000f8e0204 */
[----:B------:R-:W-:Y:S02]  /*13a0*/  @!UP0 UIADD3 UR7, UPT, UPT, UR7, -UR8, URZ ;  /* 0x8000000807078290 */ /* 0x000fe4000fffe0ff */
[----:B------:R-:W-:-:S02]  /*13b0*/  @!UP0 UIMAD UR6, UR9, UR6, UR8 ;  /* 0x00000006090682a4 */ /* 0x000fc4000f8e0208 */
[----:B------:R-:W-:Y:S02]  /*13c0*/  @!UP0 UIMAD UR4, UR7, UR19, UR5 ;  /* 0x00000013070482a4 */ /* 0x000fe4000f8e0205 */
[----:B------:R-:W-:Y:S02]  /*13d0*/  UIMAD UR46, UR20, UR11, UR46 ;  /* 0x0000000b142e72a4 */ /* 0x000fe4000f8e022e */
[----:B------:R-:W-:Y:S01]  /*13e0*/  UIMAD UR45, UR4, UR14, UR10 ;  /* 0x0000000e042d72a4 */ /* 0x000fe2000f8e020a */
[----:B------:R-:W-:Y:S02]  /*13f0*/  @!UP0 UMOV UR5, UR6 ;  /* 0x0000000600058c82 */ /* 0x000fe40008000000 */
[----:B------:R-:W-:-:S12]  /*1400*/  UIMAD UR46, UR5, UR20, UR46 ;  /* 0x00000014052e72a4 */ /* 0x000fd8000f8e022e */
.L_x_18:
[----:B------:R-:W-:-:S09]  /*1410*/  UISETP.NE.AND UP0, UPT, UR22, 0x1, UPT ;  /* 0x000000011600788c */ /* 0x000fd2000bf05270 */
[----:B------:R-:W-:Y:S05]  /*1420*/  BRA.U UP0, `(.L_x_19) ;  /* 0x0000000100407547 */ /* 0x000fea000b800000 */
[----:B------:R-:W2:Y:S01]  /*1430*/  LDCU.128 UR8, c[0x0][0xb10] ;  /* 0x00016200ff0877ac */ /* 0x000ea20008000c00 */
[----:B------:R-:W3:Y:S01]  /*1440*/  LDCU UR12, c[0x0][0xb0c] ;  /* 0x00016180ff0c77ac */ /* 0x000ee20008000800 */
[----:B------:R-:W4:Y:S01]  /*1450*/  LDCU UR13, c[0x0][0xb20] ;  /* 0x00016400ff0d77ac */ /* 0x000f220008000800 */
[----:B--2---:R-:W-:Y:S02]  /*1460*/  UIMAD.WIDE.U32 UR4, UR46, UR8, URZ ;  /* 0x000000082e0472a5 */ /* 0x004fe4000f8e00ff */
[----:B------:R-:W-:Y:S02]  /*1470*/  UIMAD.WIDE.U32 UR6, UR45, UR11, URZ ;  /* 0x0000000b2d0672a5 */ /* 0x000fe4000f8e00ff */
[----:B---3--:R-:W-:Y:S02]  /*1480*/  UISETP.NE.AND UP0, UPT, UR12, 0x1, UPT ;  /* 0x000000010c00788c */ /* 0x008fe4000bf05270 */
[----:B------:R-:W-:-:S03]  /*1490*/  USHF.R.U32.HI UR5, URZ, UR9, UR5 ;  /* 0x00000009ff057299 */ /* 0x000fc60008011605 */
[----:B------:R-:W-:Y:S01]  /*14a0*/  UMOV UR4, UR7 ;  /* 0x0000000700047c82 */ /* 0x000fe20008000000 */
[----:B------:R-:W-:Y:S02]  /*14b0*/  USEL UR5, UR46, UR5, !UP0 ;  /* 0x000000052e057287 */ /* 0x000fe4000c000000 */
[----:B------:R-:W-:Y:S02]  /*14c0*/  UISETP.NE.AND UP0, UPT, UR10, 0x1, UPT ;  /* 0x000000010a00788c */ /* 0x000fe4000bf05270 */
[----:B----4-:R-:W-:-:S04]  /*14d0*/  USHF.R.U32.HI UR4, URZ, UR13, UR4 ;  /* 0x0000000dff047299 */ /* 0x010fc80008011604 */
[----:B------:R-:W-:-:S04]  /*14e0*/  USEL UR4, UR45, UR4, !UP0 ;  /* 0x000000042d047287 */ /* 0x000fc8000c000000 */
[----:B------:R-:W-:Y:S02]  /*14f0*/  UIADD3 UR6, UPT, UPT, UR5, -UR4, URZ ;  /* 0x8000000405067290 */ /* 0x000fe4000fffe0ff */
[----:B------:R-:W-:Y:S02]  /*1500*/  UIADD3 UR4, UPT, UPT, -UR5, UR4, URZ ;  /* 0x0000000405047290 */ /* 0x000fe4000fffe1ff */
[----:B------:R-:W-:Y:S02]  /*1510*/  UIMAD UR45, UR6, UR10, UR45 ;  /* 0x0000000a062d72a4 */ /* 0x000fe4000f8e022d */
[----:B------:R-:W-:-:S12]  /*1520*/  UIMAD UR46, UR4, UR12, UR46 ;  /* 0x0000000c042e72a4 */ /* 0x000fd8000f8e022e */
.L_x_19:
[----:B------:R-:W-:Y:S01]  /*1530*/  UISETP.NE.AND UP0, UPT, UR18, 0x2, UPT ;  /* 0x000000021200788c */ /* 0x000fe2000bf05270 */
[----:B------:R-:W-:Y:S09]  /*1540*/  BRA.U !UP6, `(.L_x_20) ;  /* 0x000000010e0c7547 */ /* 0x000ff2000b800000 */
[----:B------:R-:W-:Y:S01]  /*1550*/  UCGABAR_WAIT ;  /* 0x0000000000007dc7 */ /* 0x000fe20008000000 */
[----:B------:R-:W-:Y:S01]  /*1560*/  CCTL.IVALL ;  /* 0x00000000ff00798f */ /* 0x000fe20002000000 */
[----:B------:R-:W-:Y:S05]  /*1570*/  BRA `(.L_x_21) ;  /* 0x0000000000047947 */ /* 0x000fea0003800000 */
.L_x_20:
[----:B------:R-:W-:Y:S06]  /*1580*/  BAR.SYNC.DEFER_BLOCKING 0x0 ;  /* 0x0000000000007b1d */ /* 0x000fec0000010000 */
.L_x_21:
[----:B------:R-:W-:Y:S05]  /*1590*/  BRA.U UP0, `(.L_x_22) ;  /* 0x0000001500447547 */ /* 0x000fea000b800000 */
[----:B------:R-:W2:Y:S01]  /*15a0*/  LDCU UR6, c[0x0][0x38c] ;  /* 0x00007180ff0677ac */ /* 0x000ea20008000800 */
[----:B------:R-:W-:Y:S01]  /*15b0*/  PLOP3.LUT P1, PT, PT, PT, UP3, 0x80, 0x8 ;  /* 0x000000000008781c */ /* 0x000fe20003f2f038 */
[----:B------:R-:W-:Y:S01]  /*15c0*/  IMAD.MOV.U32 R12, RZ, RZ, 0x1 ;  /* 0x00000001ff0c7424 */ /* 0x000fe200078e00ff */
[----:B------:R-:W-:Y:S01]  /*15d0*/  ISETP.EQ.OR P2, PT, R0, RZ, P3 ;  /* 0x000000ff0000720c */ /* 0x000fe20001f42670 */
[----:B------:R-:W-:Y:S01]  /*15e0*/  UISETP.NE.AND UP1, UPT, UR18, URZ, UPT ;  /* 0x000000ff1200728c */ /* 0x000fe2000bf25270 */
[----:B------:R-:W-:Y:S01]  /*15f0*/  PLOP3.LUT P1, PT, P1, PT, PT, 0x8, 0x80 ;  /* 0x000000000080781c */ /* 0x000fe20000f2e170 */
[----:B------:R-:W-:Y:S01]  /*1600*/  USEL UR29, URZ, 0x1, UP5 ;  /* 0x00000001ff1d7887 */ /* 0x000fe2000a800000 */
[----:B------:R-:W-:Y:S01]  /*1610*/  CS2R R10, SRZ ;  /* 0x00000000000a7805 */ /* 0x000fe2000001ff00 */
[----:B------:R-:W-:Y:S01]  /*1620*/  IMAD.MOV.U32 R9, RZ, RZ, RZ ;  /* 0x000000ffff097224 */ /* 0x000fe200078e00ff */
[----:B------:R-:W3:Y:S01]  /*1630*/  LDCU UR44, c[0x0][0x370] ;  /* 0x00006e00ff2c77ac */ /* 0x000ee20008000800 */
[----:B------:R-:W-:Y:S01]  /*1640*/  IMAD.MOV.U32 R8, RZ, RZ, 0x1 ;  /* 0x00000001ff087424 */ /* 0x000fe200078e00ff */
[----:B------:R-:W4:Y:S01]  /*1650*/  LDCU.64 UR38, c[0x0][0x348] ;  /* 0x00006900ff2677ac */ /* 0x000f220008000a00 */
[----:B------:R-:W-:-:S02]  /*1660*/  USHF.R.U32.HI UR51, URZ, 0x7, UR23 ;  /* 0x00000007ff337899 */ /* 0x000fc40008011617 */
[----:B--2---:R-:W-:Y:S02]  /*1670*/  UIADD3 UR5, UPT, UPT, UR6, 0xff, URZ ;  /* 0x000000ff06057890 */ /* 0x004fe4000fffe0ff */
[----:B------:R-:W-:Y:S02]  /*1680*/  UIADD3 UR52, UPT, UPT, UR6, 0x1fe, URZ ;  /* 0x000001fe06347890 */ /* 0x000fe4000fffe0ff */
[----:B------:R-:W-:Y:S01]  /*1690*/  USHF.R.S32.HI UR4, URZ, 0x1f, UR5 ;  /* 0x0000001fff047899 */ /* 0x000fe20008011405 */
[----:B------:R-:W2:Y:S03]  /*16a0*/  LDCU UR43, c[0x0][0x374] ;  /* 0x00006e80ff2b77ac */ /* 0x000ea60008000800 */
[----:B------:R-:W-:Y:S02]  /*16b0*/  ULEA.HI UR4, UR4, UR5, URZ, 0x8 ;  /* 0x0000000504047291 */ /* 0x000fe4000f8f40ff */
[----:B------:R-:W-:-:S02]  /*16c0*/  USEL UR29, UR29, 0x2, UP1 ;  /* 0x000000021d1d7887 */ /* 0x000fc40008800000 */
[----:B------:R-:W-:Y:S02]  /*16d0*/  USHF.R.S32.HI UR49, URZ, 0x8, UR4 ;  /* 0x00000008ff317899 */ /* 0x000fe40008011404 */
[----:B------:R-:W-:Y:S02]  /*16e0*/  UIADD3 UR4, UPT, UPT, UR6, -0x1, URZ ;  /* 0xffffffff06047890 */ /* 0x000fe4000fffe0ff */
[----:B------:R-:W-:Y:S02]  /*16f0*/  UISETP.LT.U32.AND UP0, UPT, UR49, 0x5, UPT ;  /* 0x000000053100788c */ /* 0x000fe4000bf01070 */
[----:B------:R-:W-:Y:S02]  /*1700*/  UISETP.GE.U32.AND UP2, UPT, UR4, -0x1ff, UPT ;  /* 0xfffffe010400788c */ /* 0x000fe4000bf46070 */
[----:B------:R-:W-:Y:S01]  /*1710*/  USEL UR47, UR49, 0x5, UP0 ;  /* 0x00000005312f7887 */ /* 0x000fe20008000000 */
[----:B------:R-:W-:-:S03]  /*1720*/  UMOV UR21, URZ ;  /* 0x000000ff00157c82 */ /* 0x000fc60008000000 */
[----:B------:R-:W-:Y:S02]  /*1730*/  UIADD3 UR22, UPT, UPT, UR47, -0x1, URZ ;  /* 0xffffffff2f167890 */ /* 0x000fe4000fffe0ff */
[----:B------:R-:W-:-:S03]  /*1740*/  UIADD3 UR50, UPT, UPT, UR49, -UR47, URZ ;  /* 0x8000002f31327290 */ /* 0x000fc6000fffe0ff */
[----:B------:R-:W-:-:S04]  /*1750*/  @UP2 UIADD3 UR22, UPT, UPT, UR47, URZ, URZ ;  /* 0x000000ff2f162290 */ /* 0x000fc8000fffe0ff */
[----:B--234-:R-:W-:-:S12]  /*1760*/  UIADD3 UR22, UPT, UPT, UR22, 0x1, URZ ;  /* 0x0000000116167890 */ /* 0x01cfd8000fffe0ff */
.L_x_42:
[----:B------:R-:W-:Y:S01]  /*1770*/  UISETP.NE.AND UP0, UPT, UR48, URZ, UPT ;  /* 0x000000ff3000728c */ /* 0x000fe2000bf05270 */
[----:B------:R-:W2:Y:S08]  /*1780*/  S2UR UR48, SR_CgaCtaId ;  /* 0x00000000003079c3 */ /* 0x000eb00000008800 */
[----:B------:R-:W-:Y:S05]  /*1790*/  BRA.U UP0, `(.L_x_23) ;  /* 0x0000000100347547 */ /* 0x000fea000b800000 */
[----:B------:R-:W3:Y:S01]  /*17a0*/  S2R R0, SR_CgaCtaId ;  /* 0x0000000000007919 */ /* 0x000ee20000008800 */
[----:B------:R-:W-:-:S04]  /*17b0*/  MOV R2, 0x400 ;  /* 0x0000040000027802 */ /* 0x000fc80000000f00 */
[----:B---3--:R-:W-:Y:S02]  /*17c0*/  LEA R0, R0, R2, 0x18 ;  /* 0x0000000200007211 */ /* 0x008fe400078ec0ff */
[----:B------:R-:W-:-:S03]  /*17d0*/  SHF.L.U32 R2, R8, 0x1f, RZ ;  /* 0x0000001f08027819 */ /* 0x000fc600000006ff */
[----:B------:R-:W-:-:S04]  /*17e0*/  IMAD R0, R9, 0x8, R0 ;  /* 0x0000000809007824 */ /* 0x000fc800078e0200 */
[----:B------:R-:W3:Y:S02]  /*17f0*/  SYNCS.PHASECHK.TRANS64.TRYWAIT P0, [R0+URZ+0xe0], R2 ;  /* 0x0000e002000075a7 */ /* 0x000ee400080011ff */
[----:B---3--:R-:W-:Y:S05]  /*1800*/  @!P0 BRA `(.L_x_24) ;  /* 0x0000005c00208947 */ /* 0x008fea0003800000 */
.L_x_105:
[----:B------:R-:W-:Y:S01]  /*1810*/  VIADD R9, R9, 0x1 ;  /* 0x0000000109097836 */ /* 0x000fe20000000000 */
[----:B------:R3:W-:Y:S04]  /*1820*/  SYNCS.ARRIVE.TRANS64.A1T0 RZ, [R0+URZ+0xd0], RZ ;  /* 0x0000d0ff00ff79a7 */ /* 0x0007e800081000ff */
[----:B------:R-:W-:-:S04]  /*1830*/  ISETP.NE.AND P0, PT, R9, 0x2, PT ;  /* 0x000000020900780c */ /* 0x000fc80003f05270 */
[----:B------:R-:W-:Y:S02]  /*1840*/  SEL R9, R9, RZ, P0 ;  /* 0x000000ff09097207 */ /* 0x000fe40000000000 */
[----:B---3--:R-:W-:-:S04]  /*1850*/  SEL R0, RZ, 0x1, P0 ;  /* 0x00000001ff007807 */ /* 0x008fc80000000000 */
[----:B------:R-:W-:-:S07]  /*1860*/  LOP3.LUT R8, R8, R0, RZ, 0x3c, !PT ;  /* 0x0000000008087212 */ /* 0x000fce00078e3cff */
.L_x_23:
[----:B------:R-:W-:Y:S01]  /*1870*/  UMOV UR13, 0x400 ;  /* 0x00000400000d7882 */ /* 0x000fe20000000000 */
[----:B------:R-:W-:Y:S01]  /*1880*/  SHF.L.U32 R0, R12, 0x1f, RZ ;  /* 0x0000001f0c007819 */ /* 0x000fe200000006ff */
[----:B--2---:R-:W-:Y:S02]  /*1890*/  ULEA UR13, UR48, UR13, 0x18 ;  /* 0x0000000d300d7291 */ /* 0x004fe4000f8ec0ff */
[----:B------:R-:W-:Y:S02]  /*18a0*/  UISETP.GE.U32.AND UP0, UPT, UR52, 0x1ff, UPT ;  /* 0x000001ff3400788c */ /* 0x000fe4000bf06070 */
[----:B------:R-:W-:Y:S02]  /*18b0*/  ULEA UR4, UR21, UR13, 0x3 ;  /* 0x0000000d15047291 */ /* 0x000fe4000f8e18ff */
[----:B------:R-:W-:Y:S02]  /*18c0*/  USHF.L.U32 UR35, UR46, 0x6, URZ ;  /* 0x000000062e237899 */ /* 0x000fe400080006ff */
[----:B------:R-:W-:Y:S01]  /*18d0*/  UIMAD UR19, UR45, 0x60, UR51 ;  /* 0x000000602d1378a4 */ /* 0x000fe2000f8e0233 */
[----:B------:R-:W-:-:S04]  /*18e0*/  UMOV UR14, URZ ;  /* 0x000000ff000e7c82 */ /* 0x000fc80008000000 */
[----:B------:R2:W3:Y:S01]  /*18f0*/  SYNCS.PHASECHK.TRANS64.TRYWAIT P0, [UR4+0x28], R0 ;  /* 0x00002800ff0075a7 */ /* 0x0004e20008001104 */
[----:B------:R-:W-:Y:S06]  /*1900*/  BRA.U !UP0, `(.L_x_25) ;  /* 0x0000000108f07547 */ /* 0x000fec000b800000 */
[----:B------:R-:W-:Y:S01]  /*1910*/  UMOV UR15, URZ ;  /* 0x000000ff000f7c82 */ /* 0x000fe20008000000 */
[----:B------:R-:W-:-:S05]  /*1920*/  UMOV UR4, UR21 ;  /* 0x0000001500047c82 */ /* 0x000fca0008000000 */
.L_x_31:
[----:B------:R-:W-:Y:S01]  /*1930*/  ULEA UR33, UR4, UR13, 0x3 ;  /* 0x0000000d04217291 */ /* 0x000fe2000f8e18ff */
[----:B---3--:R-:W-:Y:S01]  /*1940*/  @!P3 MOV R2, 0xa000 ;  /* 0x0000a0000002b802 */ /* 0x008fe20000000f00 */
[----:B-1-3--:R-:W-:Y:S10]  /*1950*/  @P0 BRA `(.L_x_26) ;  /* 0x00000000000c0947 */ /* 0x00aff40003800000 */
[----:B------:R-:W-:-:S04]  /*1960*/  SHF.L.U32 R3, R12, 0x1f, RZ ;  /* 0x0000001f0c037819 */ /* 0x000fc800000006ff */
[----:B------:R-:W3:Y:S02]  /*1970*/  SYNCS.PHASECHK.TRANS64.TRYWAIT P0, [UR33+0x28], R3 ;  /* 0x00002803ff0075a7 */ /* 0x000ee40008001121 */
[----:B---3--:R-:W-:Y:S05]  /*1980*/  @!P0 BRA `(.L_x_27) ;  /* 0x0000005800d48947 */ /* 0x008fea0003800000 */
.L_x_26:
[----:B------:R3:W-:Y:S01]  /*1990*/  @!P3 SYNCS.ARRIVE.TRANS64 RZ, [UR33], R2 ;  /* 0x00000002ffffb9a7 */ /* 0x0007e20008000021 */
[----:B------:R-:W-:-:S04]  /*19a0*/  ULOP3.LUT UR5, UR29, 0x2, URZ, 0xfc, !UPT ;  /* 0x000000021d057892 */ /* 0x000fc8000f8efcff */
[----:B------:R-:W-:-:S09]  /*19b0*/  UISETP.NE.AND UP0, UPT, UR5, 0x2, UPT ;  /* 0x000000020500788c */ /* 0x000fd2000bf05270 */
[----:B------:R-:W-:Y:S05]  /*19c0*/  BRA.U UP0, `(.L_x_28) ;  /* 0x0000000100047547 */ /* 0x000fea000b800000 */
[----:B-1----:R-:W-:Y:S05]  /*19d0*/  BPT.TRAP 0x1 ;  /* 0x000000040000795c */ /* 0x002fea0000300000 */
.L_x_28:
[----:B------:R-:W-:Y:S04]  /*19e0*/  BSSY.RECONVERGENT B0, `(.L_x_29) ;  /* 0x0000003000007945 */ /* 0x000fe80003800200 */
[----:B------:R-:W-:Y:S05]  /*19f0*/  @P2 BRA `(.L_x_30) ;  /* 0x0000000000042947 */ /* 0x000fea0003800000 */
[----:B-1----:R-:W-:Y:S05]  /*1a00*/  BPT.TRAP 0x1 ;  /* 0x000000040000795c */ /* 0x002fea0000300000 */
.L_x_30:
[----:B-1----:R-:W-:Y:S05]  /*1a10*/  BSYNC.RECONVERGENT B0 ;  /* 0x0000000000007941 */ /* 0x002fea0003800200 */
.L_x_29:
[----:B------:R-:W-:Y:S02]  /*1a20*/  UIADD3 UR5, UPT, UPT, UR4, 0x1, URZ ;  /* 0x0000000104057890 */ /* 0x000fe4000fffe0ff */
[----:B------:R-:W-:Y:S02]  /*1a30*/  ULEA UR24, UR4, UR13, 0xe ;  /* 0x0000000d04187291 */ /* 0x000fe4000f8e70ff */
[----:B------:R-:W-:Y:S02]  /*1a40*/  UISETP.NE.AND UP0, UPT, UR5, 0x5, UPT ;  /* 0x000000050500788c */ /* 0x000fe4000bf05270 */
[----:B------:R-:W-:Y:S02]  /*1a50*/  UIMAD UR8, UR4, 0x6000, UR23 ;  /* 0x00006000040878a4 */ /* 0x000fe4000f8e0217 */
[----:B------:R-:W-:Y:S02]  /*1a60*/  USEL UR6, URZ, 0x1, UP0 ;  /* 0x00000001ff067887 */ /* 0x000fe40008000000 */
[----:B------:R-:W-:-:S02]  /*1a70*/  USEL UR21, UR5, URZ, UP0 ;  /* 0x000000ff05157287 */ /* 0x000fc40008000000 */
[----:B------:R-:W-:Y:S02]  /*1a80*/  UIADD3 UR4, UP0, UPT, UR38, 0x180, URZ ;  /* 0x0000018026047890 */ /* 0x000fe4000ff1e0ff */
[----:B------:R-:W-:Y:S01]  /*1a90*/  ULEA UR5, UR21, UR13, 0x3 ;  /* 0x0000000d15057291 */ /* 0x000fe2000f8e18ff */
[----:B------:R-:W-:Y:S01]  /*1aa0*/  LOP3.LUT R12, R12, UR6, RZ, 0x3c, !PT ;  /* 0x000000060c0c7c12 */ /* 0x000fe2000f8e3cff */
[----:B------:R-:W-:Y:S02]  /*1ab0*/  USHF.L.U32 UR34, UR15, 0x8, URZ ;  /* 0x000000080f227899 */ /* 0x000fe400080006ff */
[----:B------:R-:W-:Y:S01]  /*1ac0*/  UIADD3 UR15, UPT, UPT, UR15, 0x1, URZ ;  /* 0x000000010f0f7890 */ /* 0x000fe2000fffe0ff */
[----:B--2---:R-:W-:Y:S01]  /*1ad0*/  SHF.L.U32 R0, R12, 0x1f, RZ ;  /* 0x0000001f0c007819 */ /* 0x004fe200000006ff */
[----:B------:R-:W-:Y:S02]  /*1ae0*/  UIADD3 UR6, UP1, UPT, UR38, 0x80, URZ ;  /* 0x0000008026067890 */ /* 0x000fe4000ff3e0ff */
[----:B------:R-:W-:Y:S01]  /*1af0*/  UIADD3 UR8, UPT, UPT, UR13, UR8, URZ ;  /* 0x000000080d087290 */ /* 0x000fe2000fffe0ff */
[----:B------:R4:W1:Y:S01]  /*1b00*/  SYNCS.PHASECHK.TRANS64.TRYWAIT P0, [UR5+0x28], R0 ;  /* 0x00002800ff0075a7 */ /* 0x0008620008001105 */
[----:B------:R-:W-:-:S02]  /*1b10*/  UIADD3.X UR5, UPT, UPT, URZ, UR39, URZ, UP0, !UPT ;  /* 0x00000027ff057290 */ /* 0x000fc400087fe4ff */
[----:B------:R-:W-:Y:S02]  /*1b20*/  UISETP.NE.AND UP0, UPT, UR15, UR22, UPT ;  /* 0x000000160f00728c */ /* 0x000fe4000bf05270 */
[----:B------:R-:W-:Y:S02]  /*1b30*/  UIADD3.X UR7, UPT, UPT, URZ, UR39, URZ, UP1, !UPT ;  /* 0x00000027ff077290 */ /* 0x000fe40008ffe4ff */
[----:B------:R-:W-:Y:S02]  /*1b40*/  UIADD3 UR32, UPT, UPT, UR24, 0x3300, URZ ;  /* 0x0000330018207890 */ /* 0x000fe4000fffe0ff */
[----:B------:R-:W-:Y:S02]  /*1b50*/  UIADD3 UR26, UPT, UPT, UR34, 0x80, URZ ;  /* 0x00000080221a7890 */ /* 0x000fe4000fffe0ff */
[----:B------:R-:W-:Y:S02]  /*1b60*/  UIADD3 UR24, UPT, UPT, UR24, 0x5300, URZ ;  /* 0x0000530018187890 */ /* 0x000fe4000fffe0ff */
[----:B------:R-:W-:-:S02]  /*1b70*/  UIADD3 UR16, UPT, UPT, UR8, 0x17300, URZ ;  /* 0x0001730008107890 */ /* 0x000fc4000fffe0ff */
[----:B------:R-:W-:Y:S01]  /*1b80*/  UIADD3 UR8, UPT, UPT, UR8, 0x1a300, URZ ;  /* 0x0001a30008087890 */ /* 0x000fe2000fffe0ff */
[----:B------:R-:W-:Y:S01]  /*1b90*/  UMOV UR30, 0x0 ;  /* 0x00000000001e7882 */ /* 0x000fe20000000000 */
[----:B------:R-:W-:Y:S01]  /*1ba0*/  UMOV UR31, 0x10000000 ;  /* 0x10000000001f7882 */ /* 0x000fe20000000000 */
[----:B------:R-:W-:Y:S01]  /*1bb0*/  UMOV UR25, UR33 ;  /* 0x0000002100197c82 */ /* 0x000fe20008000000 */
[----:B------:R-:W-:Y:S01]  /*1bc0*/  UMOV UR27, UR35 ;  /* 0x00000023001b7c82 */ /* 0x000fe20008000000 */
[----:B------:R-:W-:Y:S01]  /*1bd0*/  UMOV UR28, UR36 ;  /* 0x00000024001c7c82 */ /* 0x000fe20008000000 */
[----:B------:R-:W-:Y:S01]  /*1be0*/  UMOV UR14, 0x30000 ;  /* 0x00030000000e7882 */ /* 0x000fe20000000000 */
[----:B------:R-:W-:Y:S01]  /*1bf0*/  UMOV UR17, UR33 ;  /* 0x0000002100117c82 */ /* 0x000fe20008000000 */
[----:B------:R-:W-:Y:S01]  /*1c00*/  UMOV UR20, UR36 ;  /* 0x0000002400147c82 */ /* 0x000fe20008000000 */
[----:B------:R-:W-:Y:S01]  /*1c10*/  UMOV UR18, UR34 ;  /* 0x0000002200127c82 */ /* 0x000fe20008000000 */
[----:B------:R-:W-:Y:S01]  /*1c20*/  UTMALDG.3D [UR32], [UR6], desc[UR30] ;  /* 0x00001e20060075b4 */ /* 0x000fe20008011000 */
[----:B------:R-:W-:Y:S01]  /*1c30*/  UMOV UR11, UR19 ;  /* 0x00000013000b7c82 */ /* 0x000fe20008000000 */
[----:B------:R-:W-:Y:S01]  /*1c40*/  UMOV UR12, UR36 ;  /* 0x00000024000c7c82 */ /* 0x000fe20008000000 */
[----:B------:R-:W-:Y:S01]  /*1c50*/  UMOV UR9, UR33 ;  /* 0x0000002100097c82 */ /* 0x000fe20008000000 */
[----:B------:R-:W-:Y:S01]  /*1c60*/  UMOV UR10, UR26 ;  /* 0x0000001a000a7c82 */ /* 0x000fe20008000000 */
[----:B------:R-:W-:Y:S01]  /*1c70*/  UTMALDG.3D [UR24], [UR6], desc[UR30] ;  /* 0x00001e18060075b4 */ /* 0x000fe20008011000 */
[----:B------:R-:W-:Y:S01]  /*1c80*/  UTMALDG.3D.MULTICAST [UR16], [UR4], UR14, desc[UR30] ;  /* 0x00001e10040073b4 */ /* 0x000fe2000801180e */
[----:B------:R2:W-:Y:S02]  /*1c90*/  UTMALDG.3D.MULTICAST [UR8], [UR4], UR14, desc[UR30] ;  /* 0x00001e08040073b4 */ /* 0x0005e4000801180e */
[----:B--2---:R-:W-:Y:S01]  /*1ca0*/  UMOV UR14, UR22 ;  /* 0x00000016000e7c82 */ /* 0x004fe20008000000 */
[----:B------:R-:W-:Y:S01]  /*1cb0*/  UMOV UR4, UR21 ;  /* 0x0000001500047c82 */ /* 0x000fe20008000000 */
[----:B----4-:R-:W-:Y:S05]  /*1cc0*/  BRA.U UP0, `(.L_x_31) ;  /* 0xfffffffd00187547 */ /* 0x010fea000b83ffff */
.L_x_25:
[----:B------:R-:W-:Y:S01]  /*1cd0*/  ULEA UR4, UR21, UR13, 0x3 ;  /* 0x0000000d15047291 */ /* 0x000fe2000f8e18ff */
[----:B--2---:R-:W-:Y:S01]  /*1ce0*/  SHF.L.U32 R0, R12, 0x1f, RZ ;  /* 0x0000001f0c007819 */ /* 0x004fe200000006ff */
[----:B------:R-:W-:Y:S01]  /*1cf0*/  @!P1 SYNCS.ARRIVE.TRANS64.A1T0 RZ, [UR13+0x68], RZ ;  /* 0x000068ffffff99a7 */ /* 0x000fe2000810000d */
[----:B------:R-:W-:-:S06]  /*1d00*/  UISETP.GT.AND UP0, UPT, UR49, UR47, UPT ;  /* 0x0000002f3100728c */ /* 0x000fcc000bf04270 */
[----:B-1-3--:R1:W2:Y:S03]  /*1d10*/  SYNCS.PHASECHK.TRANS64.TRYWAIT P0, [UR4+0x28], R0 ;  /* 0x00002800ff0075a7 */ /* 0x00a2a60008001104 */
[----:B------:R-:W-:Y:S05]  /*1d20*/  BRA.U !UP0, `(.L_x_32) ;  /* 0x0000000108ec7547 */ /* 0x000fea000b800000 */
[----:B------:R-:W-:Y:S01]  /*1d30*/  UIADD3 UR15, UPT, UPT, UR50, UR14, URZ ;  /* 0x0000000e320f7290 */ /* 0x000fe2000fffe0ff */
[----:B------:R-:W-:-:S11]  /*1d40*/  UMOV UR4, UR21 ;  /* 0x0000001500047c82 */ /* 0x000fd60008000000 */
.L_x_38:
[----:B------:R-:W-:Y:S01]  /*1d50*/  ULEA UR33, UR4, UR13, 0x3 ;  /* 0x0000000d04217291 */ /* 0x000fe2000f8e18ff */
[----:B--2---:R-:W-:Y:S01]  /*1d60*/  @!P3 MOV R2, 0xa000 ;  /* 0x0000a0000002b802 */ /* 0x004fe20000000f00 */
[----:B--2-4-:R-:W-:Y:S10]  /*1d70*/  @P0 BRA `(.L_x_33) ;  /* 0x00000000000c0947 */ /* 0x014ff40003800000 */
[----:B------:R-:W-:-:S04]  /*1d80*/  SHF.L.U32 R3, R12, 0x1f, RZ ;  /* 0x0000001f0c037819 */ /* 0x000fc800000006ff */
[----:B------:R-:W2:Y:S02]  /*1d90*/  SYNCS.PHASECHK.TRANS64.TRYWAIT P0, [UR33+0x28], R3 ;  /* 0x00002803ff0075a7 */ /* 0x000ea40008001121 */
[----:B--2---:R-:W-:Y:S05]  /*1da0*/  @!P0 BRA `(.L_x_34) ;  /* 0x0000005400e48947 */ /* 0x004fea0003800000 */
.L_x_33:
[----:B------:R2:W-:Y:S01]  /*1db0*/  @!P3 SYNCS.ARRIVE.TRANS64 RZ, [UR33], R2 ;  /* 0x00000002ffffb9a7 */ /* 0x0005e20008000021 */
[----:B------:R-:W-:-:S04]  /*1dc0*/  ULOP3.LUT UR5, UR29, 0x2, URZ, 0xfc, !UPT ;  /* 0x000000021d057892 */ /* 0x000fc8000f8efcff */
[----:B------:R-:W-:-:S09]  /*1dd0*/  UISETP.NE.AND UP0, UPT, UR5, 0x2, UPT ;  /* 0x000000020500788c */ /* 0x000fd2000bf05270 */
[----:B------:R-:W-:Y:S05]  /*1de0*/  BRA.U UP0, `(.L_x_35) ;  /* 0x0000000100047547 */ /* 0x000fea000b800000 */
[----:B------:R-:W-:Y:S05]  /*1df0*/  BPT.TRAP 0x1 ;  /* 0x000000040000795c */ /* 0x000fea0000300000 */
.L_x_35:
[----:B------:R-:W-:Y:S04]  /*1e00*/  BSSY.RECONVERGENT B0, `(.L_x_36) ;  /* 0x0000003000007945 */ /* 0x000fe80003800200 */
[----:B------:R-:W-:Y:S05]  /*1e10*/  @P2 BRA `(.L_x_37) ;  /* 0x0000000000042947 */ /* 0x000fea0003800000 */
[----:B------:R-:W-:Y:S05]  /*1e20*/  BPT.TRAP 0x1 ;  /* 0x000000040000795c */ /* 0x000fea0000300000 */
.L_x_37:
[----:B------:R-:W-:Y:S05]  /*1e30*/  BSYNC.RECONVERGENT B0 ;  /* 0x0000000000007941 */ /* 0x000fea0003800200 */
.L_x_36:
        /* <DEDUP_REMOVED lines=11> */
[----:B-1----:R-:W-:Y:S01]  /*1ef0*/  SHF.L.U32 R0, R12, 0x1f, RZ ;  /* 0x0000001f0c007819 */ /* 0x002fe200000006ff */
[----:B------:R-:W-:Y:S02]  /*1f00*/  UIADD3 UR6, UP1, UPT, UR38, 0x80, URZ ;  /* 0x0000008026067890 */ /* 0x000fe4000ff3e0ff */
[----:B------:R-:W-:Y:S01]  /*1f10*/  UIADD3 UR8, UPT, UPT, UR13, UR8, URZ ;  /* 0x000000080d087290 */ /* 0x000fe2000fffe0ff */
[----:B------:R3:W4:Y:S01]  /*1f20*/  SYNCS.PHASECHK.TRANS64.TRYWAIT P0, [UR5+0x28], R0 ;  /* 0x00002800ff0075a7 */ /* 0x0007220008001105 */
        /* <DEDUP_REMOVED lines=16> */
[----:B------:R-:W-:Y:S01]  /*2030*/  UTMALDG.3D [UR32], [UR6], desc[UR30] ;  /* 0x00001e20060075b4 */ /* 0x000fe20008011000 */
[----:B------:R-:W-:Y:S01]  /*2040*/  UMOV UR18, UR34 ;  /* 0x0000002200127c82 */ /* 0x000fe20008000000 */
[----:B------:R-:W-:Y:S01]  /*2050*/  UMOV UR11, UR19 ;  /* 0x00000013000b7c82 */ /* 0x000fe20008000000 */
[----:B------:R-:W-:Y:S01]  /*2060*/  UMOV UR12, UR36 ;  /* 0x00000024000c7c82 */ /* 0x000fe20008000000 */
[----:B------:R-:W-:Y:S01]  /*2070*/  UMOV UR9, UR33 ;  /* 0x0000002100097c82 */ /* 0x000fe20008000000 */
[----:B------:R-:W-:Y:S01]  /*2080*/  UMOV UR10, UR26 ;  /* 0x0000001a000a7c82 */ /* 0x000fe20008000000 */
[----:B------:R-:W-:Y:S01]  /*2090*/  UTMALDG.3D [UR24], [UR6], desc[UR30] ;  /* 0x00001e18060075b4 */ /* 0x000fe20008011000 */
[----:B------:R-:W-:Y:S01]  /*20a0*/  UTMALDG.3D.MULTICAST [UR16], [UR4], UR37, desc[UR30] ;  /* 0x00001e10040073b4 */ /* 0x000fe20008011825 */
[----:B------:R1:W-:Y:S02]  /*20b0*/  UTMALDG.3D.MULTICAST [UR8], [UR4], UR37, desc[UR30] ;  /* 0x00001e08040073b4 */ /* 0x0003e40008011825 */
[----:B-1----:R-:W-:Y:S01]  /*20c0*/  UMOV UR4, UR21 ;  /* 0x0000001500047c82 */ /* 0x002fe20008000000 */
[----:B---3--:R-:W-:Y:S05]  /*20d0*/  BRA.U UP0, `(.L_x_38) ;  /* 0xfffffffd001c7547 */ /* 0x008fea000b83ffff */
.L_x_32:
[C---:B------:R-:W-:Y:S01]  /*20e0*/  LEA R3, R11.reuse, UR13, 0x3 ;  /* 0x0000000d0b037c11 */ /* 0x040fe2000f8e18ff */
[----:B------:R-:W-:Y:S01]  /*20f0*/  NOP ;  /* 0x0000000000007918 */ /* 0x000fe20000000000 */
[----:B-1----:R-:W-:Y:S02]  /*2100*/  SHF.L.U32 R0, R10, 0x1f, RZ ;  /* 0x0000001f0a007819 */ /* 0x002fe400000006ff */
[----:B------:R-:W-:Y:S02]  /*2110*/  LEA R4, R11, UR13, 0x4 ;  /* 0x0000000d0b047c11 */ /* 0x000fe4000f8e20ff */
[----:B--2-4-:R-:W1:Y:S02]  /*2120*/  SYNCS.PHASECHK.TRANS64.TRYWAIT P0, [R3+URZ+0x70], R0 ;  /* 0x00007000030075a7 */ /* 0x014e6400080011ff */
[----:B-1----:R-:W-:Y:S05]  /*2130*/  @!P0 BRA `(.L_x_39) ;  /* 0x0000005400188947 */ /* 0x002fea0003800000 */
.L_x_108:
[----:B------:R-:W2:Y:S01]  /*2140*/  LDS.128 R4, [R4+0x100] ;  /* 0x0001000004047984 */ /* 0x000ea20000000c00 */
[----:B------:R-:W-:Y:S01]  /*2150*/  UISETP.GE.AND UP0, UPT, UR42, 0x1, UPT ;  /* 0x000000012a00788c */ /* 0x000fe2000bf06270 */
[----:B------:R-:W-:Y:S01]  /*2160*/  @!PT LDS RZ, [RZ] ;  /* 0x00000000fffff984 */ /* 0x000fe20000000800 */
[----:B------:R-:W-:Y:S01]  /*2170*/  @!PT LDS RZ, [RZ] ;  /* 0x00000000fffff984 */ /* 0x000fe20000000800 */
[----:B------:R-:W-:Y:S01]  /*2180*/  @!PT LDS RZ, [RZ] ;  /* 0x00000000fffff984 */ /* 0x000fe20000000800 */
[----:B------:R-:W-:Y:S01]  /*2190*/  @!PT LDS RZ, [RZ] ;  /* 0x00000000fffff984 */ /* 0x000fe20000000800 */
[----:B------:R3:W-:Y:S06]  /*21a0*/  MEMBAR.ALL.CTA ;  /* 0x0000000000007992 */ /* 0x0007ec0000008000 */
[----:B---3--:R-:W3:Y:S01]  /*21b0*/  FENCE.VIEW.ASYNC.S ;  /* 0x00000000000073c6 */ /* 0x008ee20000000000 */
[----:B--2---:R-:W-:-:S13]  /*21c0*/  LOP3.LUT P0, RZ, R6, 0x1, RZ, 0xc0, !PT ;  /* 0x0000000106ff7812 */ /* 0x004fda000780c0ff */
[----:B---3--:R-:W-:Y:S01]  /*21d0*/  VOTEU.ANY UP1, P0 ;  /* 0x0000000000ff7886 */ /* 0x008fe20000020100 */
[----:B------:R-:W-:-:S13]  /*21e0*/  PLOP3.LUT P0, PT, PT, PT, UP1, 0x80, 0x8 ;  /* 0x000000000008781c */ /* 0x000fda0003f0f018 */
[----:B-1----:R-:W-:Y:S02]  /*21f0*/  @P0 LOP3.LUT R0, R5, 0xffff, RZ, 0xc0, !PT ;  /* 0x0000ffff05000812 */ /* 0x002fe400078ec0ff */
[----:B------:R-:W-:Y:S02]  /*2200*/  @P0 MOV R2, R4 ;  /* 0x0000000400020202 */ /* 0x000fe40000000f00 */
[----:B------:R-:W-:Y:S01]  /*2210*/  @P0 R2UR UR5, R0 ;  /* 0x00000000000502ca */ /* 0x000fe200000e0000 */
[----:B------:R-:W-:Y:S01]  /*2220*/  VIADD R0, R3, 0x80 ;  /* 0x0000008003007836 */ /* 0x000fe20000000000 */
[----:B------:R-:W-:Y:S02]  /*2230*/  @P0 SHF.R.U32.HI R4, RZ, 0x10, R5 ;  /* 0x00000010ff040819 */ /* 0x000fe40000011605 */
[----:B------:R-:W-:Y:S02]  /*2240*/  @P0 R2UR UR6, R2 ;  /* 0x00000000020602ca */ /* 0x000fe400000e0000 */
[----:B------:R-:W-:-:S02]  /*2250*/  PRMT R0, RZ, 0x654, R0 ;  /* 0x00000654ff007816 */ /* 0x000fc40000000000 */
[----:B------:R-:W-:Y:S02]  /*2260*/  @P0 R2UR UR4, R4 ;  /* 0x00000000040402ca */ /* 0x000fe400000e0000 */
[----:B------:R1:W-:Y:S03]  /*2270*/  SYNCS.ARRIVE.TRANS64.RED.A1T0 RZ, [R0+URZ], RZ ;  /* 0x000000ff00ff79a7 */ /* 0x0003e600081004ff */
[----:B------:R-:W-:-:S04]  /*2280*/  @UP1 UMOV UR40, UR5 ;  /* 0x0000000500281c82 */ /* 0x000fc80008000000 */
[----:B------:R-:W-:-:S04]  /*2290*/  @UP1 UMOV UR41, UR6 ;  /* 0x0000000600291c82 */ /* 0x000fc80008000000 */
[----:B------:R-:W-:Y:S01]  /*22a0*/  @UP1 UMOV UR36, UR4 ;  /* 0x0000000400241c82 */ /* 0x000fe20008000000 */
[----:B------:R-:W-:Y:S05]  /*22b0*/  BRA.U !UP0, `(.L_x_40) ;  /* 0x0000000108d47547 */ /* 0x000fea000b800000 */
[----:B------:R-:W2:Y:S01]  /*22c0*/  LDCU.128 UR16, c[0x0][0xb10] ;  /* 0x00016200ff1077ac */ /* 0x000ea20008000c00 */
[----:B------:R-:W3:Y:S01]  /*22d0*/  LDCU UR12, c[0x0][0xb20] ;  /* 0x00016400ff0c77ac */ /* 0x000ee20008000800 */
[----:B------:R-:W4:Y:S01]  /*22e0*/  LDCU UR20, c[0x0][0xb0c] ;  /* 0x00016180ff1477ac */ /* 0x000f220008000800 */
[----:B------:R-:W1:Y:S01]  /*22f0*/  LDCU.64 UR8, c[0x0][0xb28] ;  /* 0x00016500ff0877ac */ /* 0x000e620008000a00 */
[----:B------:R-:W-:Y:S02]  /*2300*/  UISETP.NE.AND UP3, UPT, UR42, 0x1, UPT ;  /* 0x000000012a00788c */ /* 0x000fe4000bf65270 */
[----:B--2---:R-:W-:Y:S02]  /*2310*/  UIMAD.WIDE.U32 UR6, UR43, UR19, URZ ;  /* 0x000000132b0672a5 */ /* 0x004fe4000f8e00ff */
[----:B------:R-:W-:Y:S02]  /*2320*/  UIMAD.WIDE.U32 UR4, UR44, UR16, URZ ;  /* 0x000000102c0472a5 */ /* 0x000fe4000f8e00ff */
[----:B------:R-:W-:-:S02]  /*2330*/  UISETP.NE.AND UP0, UPT, UR18, 0x1, UPT ;  /* 0x000000011200788c */ /* 0x000fc4000bf05270 */
[----:B------:R-:W-:Y:S01]  /*2340*/  UIMAD.WIDE.U32 UR24, UR40, UR19, URZ ;  /* 0x00000013281872a5 */ /* 0x000fe2000f8e00ff */
[----:B------:R-:W-:Y:S02]  /*2350*/  UMOV UR6, UR7 ;  /* 0x0000000700067c82 */ /* 0x000fe40008000000 */
[----:B------:R-:W-:Y:S01]  /*2360*/  UMOV UR4, UR5 ;  /* 0x0000000500047c82 */ /* 0x000fe20008000000 */
[----:B---3--:R-:W-:Y:S02]  /*2370*/  USHF.R.U32.HI UR6, URZ, UR12, UR6 ;  /* 0x0000000cff067299 */ /* 0x008fe40008011606 */
[----:B----4-:R-:W-:Y:S02]  /*2380*/  UISETP.NE.AND UP2, UPT, UR20, 0x1, UPT ;  /* 0x000000011400788c */ /* 0x010fe4000bf45270 */
[----:B------:R-:W-:Y:S02]  /*2390*/  USHF.R.U32.HI UR4, URZ, UR17, UR4 ;  /* 0x00000011ff047299 */ /* 0x000fe40008011604 */
[----:B------:R-:W-:-:S02]  /*23a0*/  USEL UR5, UR43, UR6, !UP0 ;  /* 0x000000062b057287 */ /* 0x000fc4000c000000 */
[----:B------:R-:W-:Y:S02]  /*23b0*/  USEL UR6, UR44, UR4, !UP2 ;  /* 0x000000042c067287 */ /* 0x000fe4000d000000 */
[----:B-1----:R-:W-:Y:S01]  /*23c0*/  UIMAD.WIDE.U32 UR10, UR5, UR8, URZ ;  /* 0x00000008050a72a5 */ /* 0x002fe2000f8e00ff */
[----:B------:R-:W-:Y:S01]  /*23d0*/  UMOV UR4, UR25 ;  /* 0x0000001900047c82 */ /* 0x000fe20008000000 */
[----:B------:R-:W-:Y:S02]  /*23e0*/  UIMAD.WIDE.U32 UR14, UR41, UR16, URZ ;  /* 0x00000010290e72a5 */ /* 0x000fe4000f8e00ff */
[----:B------:R-:W-:-:S03]  /*23f0*/  UIMAD.WIDE.U32 UR24, UR6, UR8, URZ ;  /* 0x00000008061872a5 */ /* 0x000fc6000f8e00ff */
[----:B------:R-:W-:Y:S01]  /*2400*/  UMOV UR10, UR11 ;  /* 0x0000000b000a7c82 */ /* 0x000fe20008000000 */
[----:B------:R-:W-:Y:S02]  /*2410*/  USHF.R.U32.HI UR4, URZ, UR12, UR4 ;  /* 0x0000000cff047299 */ /* 0x000fe40008011604 */
[----:B------:R-:W-:Y:S01]  /*2420*/  @UP3 USHF.R.U32.HI UR5, URZ, UR9, UR10 ;  /* 0x00000009ff053299 */ /* 0x000fe2000801160a */
[----:B------:R-:W-:Y:S01]  /*2430*/  UMOV UR14, UR15 ;  /* 0x0000000f000e7c82 */ /* 0x000fe20008000000 */
[----:B------:R-:W-:Y:S01]  /*2440*/  UMOV UR24, UR25 ;  /* 0x0000001900187c82 */ /* 0x000fe20008000000 */
[----:B------:R-:W-:Y:S02]  /*2450*/  USHF.R.U32.HI UR17, URZ, UR17, UR14 ;  /* 0x00000011ff117299 */ /* 0x000fe4000801160e */
[----:B------:R-:W-:Y:S02]  /*2460*/  USEL UR4, UR40, UR4, !UP0 ;  /* 0x0000000428047287 */ /* 0x000fe4000c000000 */
[----:B------:R-:W-:-:S02]  /*2470*/  @UP3 USHF.R.U32.HI UR6, URZ, UR9, UR24 ;  /* 0x00000009ff063299 */ /* 0x000fc40008011618 */
[----:B------:R-:W-:Y:S02]  /*2480*/  UIMAD UR7, UR42, UR5, URZ ;  /* 0x000000052a0772a4 */ /* 0x000fe4000f8e02ff */
[----:B------:R-:W-:Y:S02]  /*2490*/  USEL UR5, UR41, UR17, !UP2 ;  /* 0x0000001129057287 */ /* 0x000fe4000d000000 */
[----:B------:R-:W-:Y:S02]  /*24a0*/  UIMAD UR10, UR42, UR6, URZ ;  /* 0x000000062a0a72a4 */ /* 0x000fe4000f8e02ff */
[----:B------:R-:W-:Y:S02]  /*24b0*/  UISETP.GE.AND UP0, UPT, UR4, UR7, UPT ;  /* 0x000000070400728c */ /* 0x000fe4000bf06270 */
[----:B------:R-:W-:Y:S02]  /*24c0*/  UIMAD.WIDE.U32 UR14, UR4, UR8, URZ ;  /* 0x00000008040e72a5 */ /* 0x000fe4000f8e00ff */
[----:B------:R-:W-:-:S02]  /*24d0*/  UISETP.GE.OR UP0, UPT, UR5, UR10, UP0 ;  /* 0x0000000a0500728c */ /* 0x000fc40008706670 */
[----:B------:R-:W-:Y:S02]  /*24e0*/  UIMAD.WIDE.U32 UR10, UR5, UR8, URZ ;  /* 0x00000008050a72a5 */ /* 0x000fe4000f8e00ff */
[----:B------:R-:W-:Y:S01]  /*24f0*/  UIADD3 UR12, UPT, UPT, -UR4, URZ, URZ ;  /* 0x000000ff040c7290 */ /* 0x000fe2000fffe1ff */
[----:B------:R-:W-:Y:S01]  /*2500*/  UMOV UR8, UR15 ;  /* 0x0000000f00087c82 */ /* 0x000fe20008000000 */
[----:B------:R-:W-:Y:S02]  /*2510*/  UIADD3 UR10, UPT, UPT, -UR5, URZ, URZ ;  /* 0x000000ff050a7290 */ /* 0x000fe4000fffe1ff */
[----:B------:R-:W-:-:S03]  /*2520*/  USHF.R.U32.HI UR8, URZ, UR9, UR8 ;  /* 0x00000009ff087299 */ /* 0x000fc60008011608 */
[----:B------:R-:W-:Y:S01]  /*2530*/  @!UP0 UMOV UR7, UR11 ;  /* 0x0000000b00078c82 */ /* 0x000fe20008000000 */
[----:B------:R-:W-:Y:S02]  /*2540*/  UIMAD UR12, UR18, UR12, UR40 ;  /* 0x0000000c120c72a4 */ /* 0x000fe4000f8e0228 */
[----:B------:R-:W-:Y:S02]  /*2550*/  USEL UR8, UR4, UR8, !UP3 ;  /* 0x0000000804087287 */ /* 0x000fe4000d800000 */
[----:B------:R-:W-:Y:S02]  /*2560*/  @!UP0 USHF.R.U32.HI UR7, URZ, UR9, UR7 ;  /* 0x00000009ff078299 */ /* 0x000fe40008011607 */
[----:B------:R-:W-:Y:S02]  /*2570*/  UIADD3 UR9, UPT, UPT, -UR8, URZ, URZ ;  /* 0x000000ff08097290 */ /* 0x000fe4000fffe1ff */
[----:B------:R-:W-:Y:S02]  /*2580*/  @!UP0 USEL UR7, UR5, UR7, !UP3 ;  /* 0x0000000705078287 */ /* 0x000fe4000d800000 */
[----:B------:R-:W-:-:S02]  /*2590*/  UIMAD UR9, UR42, UR9, UR4 ;  /* 0x000000092a0972a4 */ /* 0x000fc4000f8e0204 */
[----:B------:R-:W-:Y:S02]  /*25a0*/  @!UP0 UIADD3 UR8, UPT, UPT, UR8, -UR7, URZ ;  /* 0x8000000708088290 */ /* 0x000fe4000fffe0ff */
[----:B------:R-:W-:Y:S02]  /*25b0*/  @!UP0 UIMAD UR7, UR9, UR6, UR7 ;  /* 0x00000006090782a4 */ /* 0x000fe4000f8e0207 */
[----:B------:R-:W-:Y:S02]  /*25c0*/  @!UP0 UIMAD UR4, UR42, UR8, UR5 ;  /* 0x000000082a0482a4 */ /* 0x000fe4000f8e0205 */
[----:B------:R-:W-:Y:S02]  /*25d0*/  UIMAD UR6, UR20, UR10, UR41 ;  /* 0x0000000a140672a4 */ /* 0x000fe4000f8e0229 */
[----:B------:R-:W-:Y:S01]  /*25e0*/  UIMAD UR40, UR4, UR18, UR12 ;  /* 0x00000012042872a4 */ /* 0x000fe2000f8e020c */
[----:B------:R-:W-:Y:S02]  /*25f0*/  @!UP0 UMOV UR5, UR7 ;  /* 0x0000000700058c82 */ /* 0x000fe40008000000 */
[----:B------:R-:W-:-:S12]  /*2600*/  UIMAD UR41, UR5, UR20, UR6 ;  /* 0x00000014052972a4 */ /* 0x000fd8000f8e0206 */
.L_x_40:
[----:B------:R-:W2:Y:S02]  /*2610*/  LDCU UR4, c[0x0][0xb30] ;  /* 0x00016600ff0477ac */ /* 0x000ea40008000800 */
[----:B--2---:R-:W-:-:S09]  /*2620*/  UISETP.NE.AND UP0, UPT, UR4, 0x1, UPT ;  /* 0x000000010400788c */ /* 0x004fd2000bf05270 */
[----:B------:R-:W-:Y:S05]  /*2630*/  BRA.U UP0, `(.L_x_41) ;  /* 0x0000000100447547 */ /* 0x000fea000b800000 */
[----:B------:R-:W2:Y:S01]  /*2640*/  LDCU.128 UR8, c[0x0][0xb10] ;  /* 0x00016200ff0877ac */ /* 0x000ea20008000c00 */
[----:B------:R-:W3:Y:S01]  /*2650*/  LDCU UR12, c[0x0][0xb0c] ;  /* 0x00016180ff0c77ac */ /* 0x000ee20008000800 */
[----:B------:R-:W4:Y:S01]  /*2660*/  LDCU UR14, c[0x0][0xb20] ;  /* 0x00016400ff0e77ac */ /* 0x000f220008000800 */
[----:B--2---:R-:W-:Y:S02]  /*2670*/  UIMAD.WIDE.U32 UR6, UR41, UR8, URZ ;  /* 0x00000008290672a5 */ /* 0x004fe4000f8e00ff */
[----:B------:R-:W-:Y:S02]  /*2680*/  UIMAD.WIDE.U32 UR4, UR40, UR11, URZ ;  /* 0x0000000b280472a5 */ /* 0x000fe4000f8e00ff */
[----:B---3--:R-:W-:Y:S02]  /*2690*/  UISETP.NE.AND UP2, UPT, UR12, 0x1, UPT ;  /* 0x000000010c00788c */ /* 0x008fe4000bf45270 */
[----:B------:R-:W-:Y:S01]  /*26a0*/  UISETP.NE.AND UP0, UPT, UR10, 0x1, UPT ;  /* 0x000000010a00788c */ /* 0x000fe2000bf05270 */
[----:B------:R-:W-:-:S02]  /*26b0*/  UMOV UR6, UR7 ;  /* 0x0000000700067c82 */ /* 0x000fc40008000000 */
[----:B------:R-:W-:Y:S01]  /*26c0*/  UMOV UR4, UR5 ;  /* 0x0000000500047c82 */ /* 0x000fe20008000000 */
[----:B------:R-:W-:Y:S02]  /*26d0*/  USHF.R.U32.HI UR9, URZ, UR9, UR6 ;  /* 0x00000009ff097299 */ /* 0x000fe40008011606 */
[----:B----4-:R-:W-:Y:S02]  /*26e0*/  USHF.R.U32.HI UR4, URZ, UR14, UR4 ;  /* 0x0000000eff047299 */ /* 0x010fe40008011604 */
[----:B------:R-:W-:Y:S02]  /*26f0*/  USEL UR5, UR41, UR9, !UP2 ;  /* 0x0000000929057287 */ /* 0x000fe4000d000000 */
[----:B------:R-:W-:-:S04]  /*2700*/  USEL UR4, UR40, UR4, !UP0 ;  /* 0x0000000428047287 */ /* 0x000fc8000c000000 */
[----:B------:R-:W-:Y:S02]  /*2710*/  UIADD3 UR6, UPT, UPT, UR5, -UR4, URZ ;  /* 0x8000000405067290 */ /* 0x000fe4000fffe0ff */
[----:B------:R-:W-:Y:S02]  /*2720*/  UIADD3 UR4, UPT, UPT, -UR5, UR4, URZ ;  /* 0x0000000405047290 */ /* 0x000fe4000fffe1ff */
[----:B------:R-:W-:Y:S02]  /*2730*/  UIMAD UR40, UR6, UR10, UR40 ;  /* 0x0000000a062872a4 */ /* 0x000fe4000f8e0228 */
[----:B------:R-:W-:-:S12]  /*2740*/  UIMAD UR41, UR4, UR12, UR41 ;  /* 0x0000000c042972a4 */ /* 0x000fd8000f8e0229 */
.L_x_41:
[----:B------:R-:W-:Y:S01]  /*2750*/  VIADD R11, R11, 0x1 ;  /* 0x000000010b0b7836 */ /* 0x000fe20000000000 */
[----:B------:R-:W-:Y:S01]  /*2760*/  PLOP3.LUT P1, PT, PT, PT, PT, 0x80, 0x8 ;  /* 0x000000000008781c */ /* 0x000fe20003f2f070 */
[----:B------:R-:W-:Y:S02]  /*2770*/  UIADD3 UR46, UPT, UPT, UR41, UR60, URZ ;  /* 0x0000003c292e7290 */ /* 0x000fe4000fffe0ff */
[----:B------:R-:W-:Y:S01]  /*2780*/  UIADD3 UR45, UPT, UPT, UR40, UR57, URZ ;  /* 0x00000039282d7290 */ /* 0x000fe2000fffe0ff */
[----:B------:R-:W-:-:S04]  /*2790*/  ISETP.NE.AND P0, PT, R11, 0x2, PT ;  /* 0x000000020b00780c */ /* 0x000fc80003f05270 */
[----:B-1----:R-:W-:Y:S02]  /*27a0*/  SEL R0, RZ, 0x1, P0 ;  /* 0x00000001ff007807 */ /* 0x002fe40000000000 */
[----:B------:R-:W-:Y:S02]  /*27b0*/  SEL R11, R11, RZ, P0 ;  /* 0x000000ff0b0b7207 */ /* 0x000fe40000000000 */
[----:B------:R-:W-:Y:S01]  /*27c0*/  LOP3.LUT R10, R10, R0, RZ, 0x3c, !PT ;  /* 0x000000000a0a7212 */ /* 0x000fe200078e3cff */
[----:B------:R-:W-:Y:S06]  /*27d0*/  BRA.U UP1, `(.L_x_42) ;  /* 0xffffffed01e47547 */ /* 0x000fec000b83ffff */
[----:B------:R-:W-:Y:S01]  /*27e0*/  UIADD3 UR13, UPT, UPT, UR13, 0x28, URZ ;  /* 0x000000280d0d7890 */ /* 0x000fe2000fffe0ff */
[----:B------:R-:W-:-:S03]  /*27f0*/  SHF.L.U32 R2, R12, 0x1f, RZ ;  /* 0x0000001f0c027819 */ /* 0x000fc600000006ff */
[----:B------:R-:W-:-:S09]  /*2800*/  ULEA UR4, UR21, UR13, 0x3 ;  /* 0x0000000d15047291 */ /* 0x000fd2000f8e18ff */
[----:B------:R-:W1:Y:S02]  /*2810*/  SYNCS.PHASECHK.TRANS64.TRYWAIT P0, [UR4], R2 ;  /* 0x00000002ff0075a7 */ /* 0x000e640008001104 */
[----:B-1----:R-:W-:Y:S05]  /*2820*/  @!P0 BRA `(.L_x_43) ;  /* 0x0000004c00708947 */ /* 0x002fea0003800000 */
.L_x_110:
[----:B------:R-:W-:-:S04]  /*2830*/  UIADD3 UR4, UPT, UPT, UR21, 0x1, URZ ;  /* 0x0000000115047890 */ /* 0x000fc8000fffe0ff */
[----:B------:R-:W-:-:S04]  /*2840*/  UISETP.NE.AND UP0, UPT, UR4, 0x5, UPT ;  /* 0x000000050400788c */ /* 0x000fc8000bf05270 */
[----:B------:R-:W-:Y:S02]  /*2850*/  USEL UR6, URZ, 0x1, UP0 ;  /* 0x00000001ff067887 */ /* 0x000fe40008000000 */
[----:B------:R-:W-:-:S04]  /*2860*/  USEL UR4, UR4, URZ, UP0 ;  /* 0x000000ff04047287 */ /* 0x000fc80008000000 */
[----:B------:R-:W-:Y:S01]  /*2870*/  ULEA UR5, UR4, UR13, 0x3 ;  /* 0x0000000d04057291 */ /* 0x000fe2000f8e18ff */
[----:B-1----:R-:W-:-:S04]  /*2880*/  LOP3.LUT R2, R12, UR6, RZ, 0x3c, !PT ;  /* 0x000000060c027c12 */ /* 0x002fc8000f8e3cff */
[----:B------:R-:W-:-:S04]  /*2890*/  SHF.L.U32 R3, R2, 0x1f, RZ ;  /* 0x0000001f02037819 */ /* 0x000fc800000006ff */
[----:B------:R-:W1:Y:S02]  /*28a0*/  SYNCS.PHASECHK.TRANS64.TRYWAIT P0, [UR5], R3 ;  /* 0x00000003ff0075a7 */ /* 0x000e640008001105 */
[----:B-1----:R-:W-:Y:S05]  /*28b0*/  @!P0 BRA `(.L_x_44) ;  /* 0x0000004c00648947 */ /* 0x002fea0003800000 */
.L_x_112:
[----:B------:R-:W-:-:S04]  /*28c0*/  UIADD3 UR4, UPT, UPT, UR4, 0x1, URZ ;  /* 0x0000000104047890 */ /* 0x000fc8000fffe0ff */
[----:B------:R-:W-:-:S04]  /*28d0*/  UISETP.NE.AND UP0, UPT, UR4, 0x5, UPT ;  /* 0x000000050400788c */ /* 0x000fc8000bf05270 */
[----:B------:R-:W-:Y:S02]  /*28e0*/  USEL UR6, URZ, 0x1, UP0 ;  /* 0x00000001ff067887 */ /* 0x000fe40008000000 */
[----:B------:R-:W-:-:S04]  /*28f0*/  USEL UR4, UR4, URZ, UP0 ;  /* 0x000000ff04047287 */ /* 0x000fc80008000000 */
[----:B------:R-:W-:Y:S01]  /*2900*/  ULEA UR5, UR4, UR13, 0x3 ;  /* 0x0000000d04057291 */ /* 0x000fe2000f8e18ff */
[----:B------:R-:W-:-:S04]  /*2910*/  LOP3.LUT R2, R2, UR6, RZ, 0x3c, !PT ;  /* 0x0000000602027c12 */ /* 0x000fc8000f8e3cff */
[----:B-1----:R-:W-:-:S04]  /*2920*/  SHF.L.U32 R3, R2, 0x1f, RZ ;  /* 0x0000001f02037819 */ /* 0x002fc800000006ff */
[----:B------:R-:W1:Y:S02]  /*2930*/  SYNCS.PHASECHK.TRANS64.TRYWAIT P0, [UR5], R3 ;  /* 0x00000003ff0075a7 */ /* 0x000e640008001105 */
[----:B-1----:R-:W-:Y:S05]  /*2940*/  @!P0 BRA `(.L_x_45) ;  /* 0x0000004c00588947 */ /* 0x002fea0003800000 */
.L_x_114:
        /* <DEDUP_REMOVED lines=9> */
.L_x_116:
[----:B------:R-:W-:-:S04]  /*29e0*/  UIADD3 UR4, UPT, UPT, UR4, 0x1, URZ ;  /* 0x0000000104047890 */ /* 0x000fc8000fffe0ff */
[----:B------:R-:W-:-:S04]  /*29f0*/  UISETP.NE.AND UP0, UPT, UR4, 0x5, UPT ;  /* 0x000000050400788c */ /* 0x000fc8000bf05270 */
[----:B------:R-:W-:Y:S02]  /*2a00*/  USEL UR5, URZ, 0x1, UP0 ;  /* 0x00000001ff057887 */ /* 0x000fe40008000000 */
[----:B------:R-:W-:-:S04]  /*2a10*/  USEL UR4, UR4, URZ, UP0 ;  /* 0x000000ff04047287 */ /* 0x000fc80008000000 */
[----:B------:R-:W-:Y:S01]  /*2a20*/  ULEA UR4, UR4, UR13, 0x3 ;  /* 0x0000000d04047291 */ /* 0x000fe2000f8e18ff */
[----:B------:R-:W-:-:S04]  /*2a30*/  LOP3.LUT R2, R2, UR5, RZ, 0x3c, !PT ;  /* 0x0000000502027c12 */ /* 0x000fc8000f8e3cff */
[----:B------:R-:W-:Y:S01]  /*2a40*/  SHF.L.U32 R2, R2, 0x1f, RZ ;  /* 0x0000001f02027819 */ /* 0x000fe200000006ff */
[----:B-1----:R-:W-:-:S07]  /*2a50*/  IMAD.U32 R0, RZ, RZ, UR4 ;  /* 0x00000004ff007e24 */ /* 0x002fce000f8e00ff */
.L_x_47:
[----:B-1----:R1:W2:Y:S02]  /*2a60*/  SYNCS.PHASECHK.TRANS64.TRYWAIT P0, [R0+URZ], R2 ;  /* 0x00000002000075a7 */ /* 0x0022a400080011ff */
[----:B--2---:R-:W-:Y:S05]  /*2a70*/  @!P0 NANOSLEEP.SYNCS 0x989680 ;  /* 0x009896800000895d */ /* 0x004fea0003900000 */
[----:B------:R-:W2:Y:S02]  /*2a80*/  @!P0 SYNCS.PHASECHK.TRANS64 P0, [R0+URZ], R2 ;  /* 0x00000002000085a7 */ /* 0x000ea400080010ff */
[----:B--2---:R-:W-:Y:S05]  /*2a90*/  @P0 EXIT ;  /* 0x000000000000094d */ /* 0x004fea0003800000 */
[----:B------:R-:W-:Y:S05]  /*2aa0*/  BRA `(.L_x_47) ;  /* 0xfffffffc00ec7947 */ /* 0x000fea000383ffff */
.L_x_22:
[----:B------:R-:W-:-:S04]  /*2ab0*/  UISETP.NE.AND UP0, UPT, UR48, URZ, UPT ;  /* 0x000000ff3000728c */ /* 0x000fc8000bf05270 */
[----:B------:R-:W-:-:S09]  /*2ac0*/  UISETP.NE.OR UP0, UPT, UR18, 0x1, UP0 ;  /* 0x000000011200788c */ /* 0x000fd20008705670 */
[----:B------:R-:W-:Y:S05]  /*2ad0*/  BRA.U UP0, `(.L_x_48) ;  /* 0x0000000500487547 */ /* 0x000fea000b800000 */
[----:B------:R-:W-:Y:S01]  /*2ae0*/  ISETP.GE.U32.AND P2, PT, R0, 0x2, PT ;  /* 0x000000020000780c */ /* 0x000fe20003f46070 */
[----:B------:R-:W-:Y:S01]  /*2af0*/  IMAD.MOV.U32 R12, RZ, RZ, 0x1 ;  /* 0x00000001ff0c7424 */ /* 0x000fe200078e00ff */
[----:B------:R-:W-:Y:S02]  /*2b00*/  CS2R R10, SRZ ;  /* 0x00000000000a7805 */ /* 0x000fe4000001ff00 */
[----:B------:R-:W-:Y:S01]  /*2b10*/  CS2R R8, SRZ ;  /* 0x0000000000087805 */ /* 0x000fe2000001ff00 */
[----:B------:R-:W-:Y:S01]  /*2b20*/  UMOV UR6, 0x400 ;  /* 0x0000040000067882 */ /* 0x000fe20000000000 */
[----:B------:R-:W-:Y:S01]  /*2b30*/  UMOV UR5, URZ ;  /* 0x000000ff00057c82 */ /* 0x000fe20008000000 */
[----:B------:R-:W-:-:S12]  /*2b40*/  ULEA UR6, UR48, UR6, 0x18 ;  /* 0x0000000630067291 */ /* 0x000fd8000f8ec0ff */
.L_x_52:
[----:B------:R-:W-:Y:S02]  /*2b50*/  LEA R2, R8, UR6, 0x3 ;  /* 0x0000000608027c11 */ /* 0x000fe4000f8e18ff */
[----:B------:R-:W-:-:S03]  /*2b60*/  SHF.L.U32 R4, R9, 0x1f, RZ ;  /* 0x0000001f09047819 */ /* 0x000fc600000006ff */
[----:B------:R-:W-:Y:S01]  /*2b70*/  VIADD R5, R2, 0xe0 ;  /* 0x000000e002057836 */ /* 0x000fe20000000000 */
[----:B------:R-:W2:Y:S02]  /*2b80*/  SYNCS.PHASECHK.TRANS64.TRYWAIT P0, [R2+URZ+0xd0], R4 ;  /* 0x0000d004020075a7 */ /* 0x000ea400080011ff */
[----:B--2---:R-:W-:Y:S05]  /*2b90*/  @!P0 BRA `(.L_x_49) ;  /* 0x0000004800f48947 */ /* 0x004fea0003800000 */
.L_x_117:
[----:B------:R-:W-:Y:S01]  /*2ba0*/  ULEA UR4, UR5, UR6, 0x3 ;  /* 0x0000000605047291 */ /* 0x000fe2000f8e18ff */
[----:B--2---:R-:W-:Y:S01]  /*2bb0*/  PRMT R2, RZ, 0x654, R5 ;  /* 0x00000654ff027816 */ /* 0x004fe20000000005 */
[----:B------:R-:W-:Y:S01]  /*2bc0*/  @!P2 IMAD.MOV.U32 R4, RZ, RZ, 0x10 ;  /* 0x00000010ff04a424 */ /* 0x000fe200078e00ff */
[----:B------:R-:W-:Y:S01]  /*2bd0*/  SHF.L.U32 R5, R12, 0x1f, RZ ;  /* 0x0000001f0c057819 */ /* 0x000fe200000006ff */
[----:B------:R-:W-:Y:S01]  /*2be0*/  UIADD3 UR7, UPT, UPT, UR4, 0x70, URZ ;  /* 0x0000007004077890 */ /* 0x000fe2000fffe0ff */
[----:B------:R2:W-:Y:S05]  /*2bf0*/  SYNCS.ARRIVE.TRANS64.RED.A1T0 RZ, [R2+URZ], RZ ;  /* 0x000000ff02ff79a7 */ /* 0x0005ea00081004ff */
[----:B------:R-:W-:Y:S01]  /*2c00*/  IMAD.U32 R6, RZ, RZ, UR7 ;  /* 0x00000007ff067e24 */ /* 0x000fe2000f8e00ff */
[----:B------:R-:W3:Y:S04]  /*2c10*/  SYNCS.PHASECHK.TRANS64.TRYWAIT P0, [UR4+0x80], R5 ;  /* 0x00008005ff0075a7 */ /* 0x000ee80008001104 */
[----:B------:R-:W-:Y:S01]  /*2c20*/  PRMT R6, R0, 0x654, R6 ;  /* 0x0000065400067816 */ /* 0x000fe20000000006 */
[----:B--23--:R-:W-:Y:S06]  /*2c30*/  @!P0 BRA `(.L_x_50) ;  /* 0x0000004800e08947 */ /* 0x00cfec0003800000 */
.L_x_119:
[----:B------:R-:W-:Y:S01]  /*2c40*/  ULEA UR8, UR5, UR6, 0x4 ;  /* 0x0000000605087291 */ /* 0x000fe2000f8e20ff */
[----:B------:R-:W-:Y:S01]  /*2c50*/  SEL R3, R6, R3, !P2 ;  /* 0x0000000306037207 */ /* 0x000fe20005000000 */
[----:B------:R-:W-:Y:S01]  /*2c60*/  UIADD3 UR9, UPT, UPT, UR4, 0x70, URZ ;  /* 0x0000007004097890 */ /* 0x000fe2000fffe0ff */
[----:B--2---:R-:W-:Y:S01]  /*2c70*/  LEA R2, R11, UR6, 0x3 ;  /* 0x000000060b027c11 */ /* 0x004fe2000f8e18ff */
[----:B------:R-:W-:Y:S01]  /*2c80*/  UIADD3 UR8, UPT, UPT, UR8, 0x100, URZ ;  /* 0x0000010008087890 */ /* 0x000fe2000fffe0ff */
[----:B------:R2:W-:Y:S01]  /*2c90*/  @!P2 SYNCS.ARRIVE.TRANS64.RED RZ, [R3+URZ], R4 ;  /* 0x0000000403ffa9a7 */ /* 0x0005e200080004ff */
[----:B------:R-:W-:Y:S01]  /*2ca0*/  UIADD3 UR4, UPT, UPT, UR5, 0x1, URZ ;  /* 0x0000000105047890 */ /* 0x000fe2000fffe0ff */
[----:B------:R-:W-:-:S03]  /*2cb0*/  VIADD R8, R8, 0x1 ;  /* 0x0000000108087836 */ /* 0x000fc60000000000 */
[----:B------:R-:W-:Y:S02]  /*2cc0*/  UISETP.NE.AND UP0, UPT, UR4, 0x2, UPT ;  /* 0x000000020400788c */ /* 0x000fe4000bf05270 */
[----:B------:R-:W-:Y:S01]  /*2cd0*/  ISETP.NE.AND P0, PT, R8, 0x2, PT ;  /* 0x000000020800780c */ /* 0x000fe20003f05270 */
[----:B------:R-:W-:Y:S06]  /*2ce0*/  UGETNEXTWORKID.BROADCAST [UR8], [UR9] ;  /* 0x00000000080073ca */ /* 0x000fec0008000100 */
[----:B------:R-:W-:Y:S02]  /*2cf0*/  USEL UR7, URZ, 0x1, UP0 ;  /* 0x00000001ff077887 */ /* 0x000fe40008000000 */
[----:B------:R-:W-:-:S04]  /*2d00*/  USEL UR5, UR4, URZ, UP0 ;  /* 0x000000ff04057287 */ /* 0x000fc80008000000 */
[----:B------:R-:W-:Y:S02]  /*2d10*/  LOP3.LUT R12, R12, UR7, RZ, 0x3c, !PT ;  /* 0x000000070c0c7c12 */ /* 0x000fe4000f8e3cff */
[----:B--2---:R-:W-:-:S04]  /*2d20*/  SHF.L.U32 R4, R10, 0x1f, RZ ;  /* 0x0000001f0a047819 */ /* 0x004fc800000006ff */
[----:B------:R-:W2:Y:S02]  /*2d30*/  SYNCS.PHASECHK.TRANS64.TRYWAIT P1, [R2+URZ+0x70], R4 ;  /* 0x00007004020075a7 */ /* 0x000ea400080211ff */
[----:B--2---:R-:W-:Y:S05]  /*2d40*/  @!P1 BRA `(.L_x_51) ;  /* 0x0000004800b49947 */ /* 0x004fea0003800000 */
.L_x_120:
[C---:B--2---:R-:W-:Y:S01]  /*2d50*/  LEA R4, R11.reuse, UR6, 0x4 ;  /* 0x000000060b047c11 */ /* 0x044fe2000f8e20ff */
[----:B------:R-:W-:Y:S01]  /*2d60*/  VIADD R2, R2, 0x80 ;  /* 0x0000008002027836 */ /* 0x000fe20000000000 */
[----:B------:R-:W-:Y:S01]  /*2d70*/  SEL R8, R8, RZ, P0 ;  /* 0x000000ff08087207 */ /* 0x000fe20000000000 */
[----:B------:R-:W-:-:S03]  /*2d80*/  VIADD R11, R11, 0x1 ;  /* 0x000000010b0b7836 */ /* 0x000fc60000000000 */
[----:B------:R-:W2:Y:S01]  /*2d90*/  LDS.128 R4, [R4+0x100] ;  /* 0x0001000004047984 */ /* 0x000ea20000000c00 */
[----:B------:R-:W-:Y:S02]  /*2da0*/  PRMT R2, RZ, 0x654, R2 ;  /* 0x00000654ff027816 */ /* 0x000fe40000000002 */
[C---:B------:R-:W-:Y:S01]  /*2db0*/  ISETP.NE.AND P1, PT, R11.reuse, 0x2, PT ;  /* 0x000000020b00780c */ /* 0x040fe20003f25270 */
[----:B------:R-:W-:Y:S01]  /*2dc0*/  @!PT LDS RZ, [RZ] ;  /* 0x00000000fffff984 */ /* 0x000fe20000000800 */
[----:B------:R-:W-:Y:S01]  /*2dd0*/  @!PT LDS RZ, [RZ] ;  /* 0x00000000fffff984 */ /* 0x000fe20000000800 */
[----:B------:R-:W-:Y:S01]  /*2de0*/  @!PT LDS RZ, [RZ] ;  /* 0x00000000fffff984 */ /* 0x000fe20000000800 */
[----:B------:R-:W-:Y:S01]  /*2df0*/  @!PT LDS RZ, [RZ] ;  /* 0x00000000fffff984 */ /* 0x000fe20000000800 */
[----:B------:R3:W-:Y:S06]  /*2e00*/  MEMBAR.ALL.CTA ;  /* 0x0000000000007992 */ /* 0x0007ec0000008000 */
[----:B---3--:R-:W3:Y:S01]  /*2e10*/  FENCE.VIEW.ASYNC.S ;  /* 0x00000000000073c6 */ /* 0x008ee20000000000 */
[----:B------:R-:W-:Y:S01]  /*2e20*/  SEL R11, R11, RZ, P1 ;  /* 0x000000ff0b0b7207 */ /* 0x000fe20000800000 */
[----:B---3--:R3:W-:Y:S01]  /*2e30*/  SYNCS.ARRIVE.TRANS64.RED.A1T0 RZ, [R2+URZ], RZ ;  /* 0x000000ff02ff79a7 */ /* 0x0087e200081004ff */
[----:B--2---:R-:W-:-:S02]  /*2e40*/  LOP3.LUT P3, RZ, R6, 0x1, RZ, 0xc0, !PT ;  /* 0x0000000106ff7812 */ /* 0x004fc4000786c0ff */
[----:B------:R-:W-:-:S04]  /*2e50*/  SEL R4, RZ, 0x1, P1 ;  /* 0x00000001ff047807 */ /* 0x000fc80000800000 */
[----:B------:R-:W-:Y:S02]  /*2e60*/  LOP3.LUT R10, R10, R4, RZ, 0x3c, !PT ;  /* 0x000000040a0a7212 */ /* 0x000fe400078e3cff */
[----:B---3--:R-:W-:-:S04]  /*2e70*/  SEL R2, RZ, 0x1, P0 ;  /* 0x00000001ff027807 */ /* 0x008fc80000000000 */
[----:B------:R-:W-:Y:S01]  /*2e80*/  LOP3.LUT R9, R9, R2, RZ, 0x3c, !PT ;  /* 0x0000000209097212 */ /* 0x000fe200078e3cff */
[----:B------:R-:W-:Y:S06]  /*2e90*/  @P3 BRA `(.L_x_52) ;  /* 0xfffffffc002c3947 */ /* 0x000fec000383ffff */
[----:B------:R-:W-:Y:S01]  /*2ea0*/  ULEA UR4, UR5, UR6, 0x3 ;  /* 0x0000000605047291 */ /* 0x000fe2000f8e18ff */
[----:B------:R-:W-:-:S08]  /*2eb0*/  SHF.L.U32 R2, R12, 0x1f, RZ ;  /* 0x0000001f0c027819 */ /* 0x000fd000000006ff */
[----:B------:R-:W2:Y:S02]  /*2ec0*/  SYNCS.PHASECHK.TRANS64 P0, [UR4+0x80], R2 ;  /* 0x00008002ff0075a7 */ /* 0x000ea40008001004 */
[----:B--2---:R-:W-:Y:S05]  /*2ed0*/  @P0 BRA `(.L_x_53) ;  /* 0x0000000000080947 */ /* 0x004fea0003800000 */
[----:B------:R-:W2:Y:S02]  /*2ee0*/  SYNCS.PHASECHK.TRANS64.TRYWAIT P0, [UR4+0x80], R2 ;  /* 0x00008002ff0075a7 */ /* 0x000ea40008001104 */
[----:B--2---:R-:W-:Y:S05]  /*2ef0*/  @!P0 BRA `(.L_x_54) ;  /* 0x00000048005c8947 */ /* 0x004fea0003800000 */
.L_x_53:
[----:B------:R-:W-:-:S04]  /*2f00*/  UIADD3 UR7, UPT, UPT, UR5, 0x1, URZ ;  /* 0x0000000105077890 */ /* 0x000fc8000fffe0ff */
[----:B------:R-:W-:-:S04]  /*2f10*/  UISETP.NE.AND UP0, UPT, UR7, 0x2, UPT ;  /* 0x000000020700788c */ /* 0x000fc8000bf05270 */
[----:B------:R-:W-:Y:S02]  /*2f20*/  USEL UR8, URZ, 0x1, UP0 ;  /* 0x00000001ff087887 */ /* 0x000fe40008000000 */
[----:B------:R-:W-:-:S04]  /*2f30*/  USEL UR7, UR7, URZ, UP0 ;  /* 0x000000ff07077287 */ /* 0x000fc80008000000 */
[----:B------:R-:W-:Y:S01]  /*2f40*/  ULEA UR7, UR7, UR6, 0x3 ;  /* 0x0000000607077291 */ /* 0x000fe2000f8e18ff */
[----:B--2---:R-:W-:-:S04]  /*2f50*/  LOP3.LUT R2, R12, UR8, RZ, 0x3c, !PT ;  /* 0x000000080c027c12 */ /* 0x004fc8000f8e3cff */
[----:B------:R-:W-:-:S04]  /*2f60*/  SHF.L.U32 R0, R2, 0x1f, RZ ;  /* 0x0000001f02007819 */ /* 0x000fc800000006ff */
[----:B------:R-:W2:Y:S02]  /*2f70*/  SYNCS.PHASECHK.TRANS64 P0, [UR7+0x80], R0 ;  /* 0x00008000ff0075a7 */ /* 0x000ea40008001007 */
[----:B-12---:R-:W-:Y:S05]  /*2f80*/  @P0 EXIT ;  /* 0x000000000000094d */ /* 0x006fea0003800000 */
[----:B------:R-:W-:Y:S02]  /*2f90*/  SHF.L.U32 R2, R2, 0x1f, RZ ;  /* 0x0000001f02027819 */ /* 0x000fe400000006ff */
[----:B------:R-:W-:-:S07]  /*2fa0*/  MOV R0, UR7 ;  /* 0x0000000700007c02 */ /* 0x000fce0008000f00 */
.L_x_55:
[----:B-1----:R1:W2:Y:S02]  /*2fb0*/  SYNCS.PHASECHK.TRANS64.TRYWAIT P0, [R0+URZ+0x80], R2 ;  /* 0x00008002000075a7 */ /* 0x0022a400080011ff */
[----:B--2---:R-:W-:Y:S05]  /*2fc0*/  @!P0 NANOSLEEP.SYNCS 0x989680 ;  /* 0x009896800000895d */ /* 0x004fea0003900000 */
[----:B------:R-:W2:Y:S02]  /*2fd0*/  @!P0 SYNCS.PHASECHK.TRANS64 P0, [R0+URZ+0x80], R2 ;  /* 0x00008002000085a7 */ /* 0x000ea400080010ff */
[----:B--2---:R-:W-:Y:S05]  /*2fe0*/  @P0 EXIT ;  /* 0x000000000000094d */ /* 0x004fea0003800000 */
[----:B------:R-:W-:Y:S05]  /*2ff0*/  BRA `(.L_x_55) ;  /* 0xfffffffc00ec7947 */ /* 0x000fea000383ffff */
.L_x_48:
[----:B------:R-:W-:Y:S05]  /*3000*/  BRA.U UP4, `(.L_x_56) ;  /* 0x0000001104407547 */ /* 0x000fea000b800000 */
[----:B------:R-:W-:Y:S01]  /*3010*/  UMOV UR4, 0x40 ;  /* 0x0000004000047882 */ /* 0x000fe20000000000 */
[----:B------:R-:W-:Y:S01]  /*3020*/  NOP ;  /* 0x0000000000007918 */ /* 0x000fe20000000000 */
[----:B------:R-:W-:Y:S01]  /*3030*/  ULEA UR5, UR48, UR4, 0x18 ;  /* 0x0000000430057291 */ /* 0x000fe2000f8ec0ff */
[----:B------:R-:W-:Y:S02]  /*3040*/  UMOV UR6, 0x400 ;  /* 0x0000040000067882 */ /* 0x000fe40000000000 */
[----:B------:R-:W-:-:S06]  /*3050*/  ULEA UR6, UR48, UR6, 0x18 ;  /* 0x0000000630067291 */ /* 0x000fcc000f8ec0ff */
[----:B------:R-:W2:Y:S02]  /*3060*/  LDS.U8 R0, [UR5+0x1c] ;  /* 0x00001c05ff007984 */ /* 0x000ea40008000000 */
[----:B--2---:R-:W-:-:S13]  /*3070*/  ISETP.NE.AND P0, PT, R0, RZ, PT ;  /* 0x000000ff0000720c */ /* 0x004fda0003f05270 */
[----:B------:R-:W-:Y:S05]  /*3080*/  @P0 BRA `(.L_x_57) ;  /* 0x0000000000580947 */ /* 0x000fea0003800000 */
[----:B------:R-:W-:-:S13]  /*3090*/  ELECT P0, URZ, PT ;  /* 0x0000000000ff782f */ /* 0x000fda0003800000 */
[----:B------:R-:W-:Y:S05]  /*30a0*/  @!P0 BRA `(.L_x_58) ;  /* 0x0000000000608947 */ /* 0x000fea0003800000 */
[----:B------:R-:W-:Y:S01]  /*30b0*/  UMOV UR4, 0x10 ;  /* 0x0000001000047882 */ /* 0x000fe20000000000 */
[----:B------:R-:W-:Y:S01]  /*30c0*/  HFMA2 R0, -RZ, RZ, 0, 5.9604644775390625e-08 ;  /* 0x00000001ff007431 */ /* 0x000fe200000001ff */
[----:B------:R-:W-:-:S03]  /*30d0*/  MOV R3, 0xffff ;  /* 0x0000ffff00037802 */ /* 0x000fc60000000f00 */
[----:B------:R-:W-:Y:S04]  /*30e0*/  DEPBAR.LE SB2, 0x36 ;  /* 0x0000ad800000791a */ /* 0x000fe80000000000 */
[----:B------:R-:W2:Y:S02]  /*30f0*/  UTCATOMSWS.FIND_AND_SET.ALIGN UP0, UR4, UR4 ;  /* 0x00000004000475e3 */ /* 0x000ea40008000800 */
[----:B--2---:R-:W-:Y:S01]  /*3100*/  MOV R4, UR4 ;  /* 0x0000000400047c02 */ /* 0x004fe20008000f00 */
[----:B------:R-:W-:Y:S06]  /*3110*/  BRA.U UP0, `(.L_x_59) ;  /* 0x0000000100187547 */ /* 0x000fec000b800000 */
.L_x_60:
[----:B------:R-:W-:Y:S05]  /*3120*/  NANOSLEEP 0x64 ;  /* 0x000000640000795d */ /* 0x000fea0003800000 */
[----:B------:R-:W-:-:S05]  /*3130*/  UMOV UR4, 0x10 ;  /* 0x0000001000047882 */ /* 0x000fca0000000000 */
[----:B------:R-:W-:Y:S04]  /*3140*/  DEPBAR.LE SB2, 0x36 ;  /* 0x0000ad800000791a */ /* 0x000fe80000000000 */
[----:B------:R-:W2:Y:S02]  /*3150*/  UTCATOMSWS.FIND_AND_SET.ALIGN UP0, UR4, UR4 ;  /* 0x00000004000475e3 */ /* 0x000ea40008000800 */
[----:B--2---:R-:W-:Y:S01]  /*3160*/  MOV R4, UR4 ;  /* 0x0000000400047c02 */ /* 0x004fe20008000f00 */
[----:B------:R-:W-:Y:S05]  /*3170*/  BRA.U !UP0, `(.L_x_60) ;  /* 0xfffffffd08e87547 */ /* 0x000fea000b83ffff */
.L_x_59:
[-C--:B------:R-:W-:Y:S02]  /*3180*/  SHF.L.U32 R3, R3, R4.reuse, RZ ;  /* 0x0000000403037219 */ /* 0x080fe400000006ff */
[----:B------:R-:W-:Y:S01]  /*3190*/  SHF.L.U32 R0, R0, R4, RZ ;  /* 0x0000000400007219 */ /* 0x000fe200000006ff */
[----:B------:R-:W-:Y:S02]  /*31a0*/  IMAD.SHL.U32 R4, R4, 0x20, RZ ;  /* 0x0000002004047824 */ /* 0x000fe400078e00ff */
[----:B------:R2:W-:Y:S04]  /*31b0*/  ATOMS.OR RZ, [UR5+0x14], R3 ;  /* 0x00001403ffff798c */ /* 0x0005e8000b000005 */
[----:B------:R2:W-:Y:S04]  /*31c0*/  ATOMS.OR RZ, [UR5+0x18], R0 ;  /* 0x00001800ffff798c */ /* 0x0005e8000b000005 */
[----:B------:R2:W-:Y:S01]  /*31d0*/  STS [UR6+0x120], R4 ;  /* 0x00012004ff007988 */ /* 0x0005e20008000806 */
[----:B------:R-:W-:Y:S05]  /*31e0*/  BRA `(.L_x_58) ;  /* 0x0000000000107947 */ /* 0x000fea0003800000 */
.L_x_57:
[----:B------:R-:W-:Y:S02]  /*31f0*/  MOV R0, 0xffffffff ;  /* 0xffffffff00007802 */ /* 0x000fe40000000f00 */
[----:B------:R-:W-:-:S03]  /*3200*/  MOV R4, 0x3230 ;  /* 0x0000323000047802 */ /* 0x000fc60000000f00 */
[----:B------:R2:W-:Y:S04]  /*3210*/  STS [UR6+0x120], R0 ;  /* 0x00012000ff007988 */ /* 0x0005e80008000806 */
[----:B-12--5:R-:W-:Y:S05]  /*3220*/  CALL.REL.NOINC `($__internal_1_$__cuda_sm10x_tcgen05_guardrail_trap_phase_invalid_during_alloc) ;  /* 0x0000004800dc7944 */ /* 0x026fea0003c00000 */
.L_x_58:
[----:B------:R-:W-:Y:S05]  /*3230*/  WARPSYNC.ALL ;  /* 0x0000000000007948 */ /* 0x000fea0003800000 */
[----:B------:R-:W3:Y:S01]  /*3240*/  S2UR UR4, SR_CgaCtaId ;  /* 0x00000000000479c3 */ /* 0x000ee20000008800 */
[----:B------:R-:W-:Y:S01]  /*3250*/  UMOV UR43, 0x400 ;  /* 0x00000400002b7882 */ /* 0x000fe20000000000 */
[----:B------:R-:W-:-:S06]  /*3260*/  NOP ;  /* 0x0000000000007918 */ /* 0x000fcc0000000000 */
[----:B------:R-:W-:Y:S06]  /*3270*/  BAR.ARV 0x6, 0xa0 ;  /* 0x0182800000007b1d */ /* 0x000fec0000002000 */
[----:B------:R-:W4:Y:S01]  /*3280*/  LDCU UR6, c[0x0][0x38c] ;  /* 0x00007180ff0677ac */ /* 0x000f220008000800 */
[----:B------:R-:W-:Y:S01]  /*3290*/  LOP3.LUT R2, R2, 0xffff, RZ, 0xc0, !PT ;  /* 0x0000ffff02027812 */ /* 0x000fe200078ec0ff */
[----:B------:R-:W-:Y:S01]  /*32a0*/  IMAD.MOV.U32 R11, RZ, RZ, 0x1 ;  /* 0x00000001ff0b7424 */ /* 0x000fe200078e00ff */
[----:B------:R-:W-:Y:S01]  /*32b0*/  CS2R R8, SRZ ;  /* 0x0000000000087805 */ /* 0x000fe2000001ff00 */
[----:B------:R-:W1:Y:S01]  /*32c0*/  LDCU UR7, c[0x0][0x38c] ;  /* 0x00007180ff0777ac */ /* 0x000e620008000800 */
[----:B------:R-:W-:Y:S01]  /*32d0*/  R2UR UR44, R2 ;  /* 0x00000000022c72ca */ /* 0x000fe200000e0000 */
[----:B------:R-:W-:Y:S01]  /*32e0*/  IMAD.MOV.U32 R10, RZ, RZ, RZ ;  /* 0x000000ffff0a7224 */ /* 0x000fe200078e00ff */
[----:B------:R-:W-:Y:S01]  /*32f0*/  UMOV UR46, URZ ;  /* 0x000000ff002e7c82 */ /* 0x000fe20008000000 */
[----:B------:R-:W-:Y:S01]  /*3300*/  UMOV UR41, URZ ;  /* 0x000000ff00297c82 */ /* 0x000fe20008000000 */
[----:B---3--:R-:W-:Y:S01]  /*3310*/  ULEA UR43, UR4, UR43, 0x18 ;  /* 0x0000002b042b7291 */ /* 0x008fe2000f8ec0ff */
[----:B------:R-:W-:Y:S01]  /*3320*/  UMOV UR62, 0x0 ;  /* 0x00000000003e7882 */ /* 0x000fe20000000000 */
[----:B------:R-:W-:-:S02]  /*3330*/  UMOV UR63, 0x4180010 ;  /* 0x04180010003f7882 */ /* 0x000fc40000000000 */
[----:B------:R-:W-:Y:S02]  /*3340*/  UIADD3 UR5, UPT, UPT, UR43, 0x3300, URZ ;  /* 0x000033002b057890 */ /* 0x000fe4000fffe0ff */
[----:B------:R-:W-:Y:S02]  /*3350*/  UIADD3 UR4, UPT, UPT, UR43, 0x17300, URZ ;  /* 0x000173002b047890 */ /* 0x000fe4000fffe0ff */
[----:B----4-:R-:W-:Y:S01]  /*3360*/  UIADD3 UR6, UPT, UPT, UR6, 0xff, URZ ;  /* 0x000000ff06067890 */ /* 0x010fe2000fffe0ff */
[----:B--2---:R-:W2:Y:S01]  /*3370*/  LDS R0, [UR43+0x120] ;  /* 0x0001202bff007984 */ /* 0x004ea20008000800 */
[----:B------:R-:W-:Y:S02]  /*3380*/  USHF.R.U32.HI UR5, URZ, 0x4, UR5 ;  /* 0x00000004ff057899 */ /* 0x000fe40008011605 */
[----:B------:R-:W-:Y:S02]  /*3390*/  USHF.R.S32.HI UR64, URZ, 0x1f, UR6 ;  /* 0x0000001fff407899 */ /* 0x000fe40008011406 */
[----:B------:R-:W-:-:S02]  /*33a0*/  USHF.R.U32.HI UR4, URZ, 0x4, UR4 ;  /* 0x00000004ff047899 */ /* 0x000fc40008011604 */
[----:B------:R-:W-:Y:S02]  /*33b0*/  ULEA.HI UR64, UR64, UR6, URZ, 0x8 ;  /* 0x0000000640407291 */ /* 0x000fe4000f8f40ff */
[----:B------:R-:W-:Y:S02]  /*33c0*/  ULOP3.LUT UR5, UR5, 0x3fff, URZ, 0xc0, !UPT ;  /* 0x00003fff05057892 */ /* 0x000fe4000f8ec0ff */
[----:B------:R-:W-:Y:S02]  /*33d0*/  USHF.R.S32.HI UR64, URZ, 0x8, UR64 ;  /* 0x00000008ff407899 */ /* 0x000fe40008011440 */
[----:B------:R-:W-:Y:S02]  /*33e0*/  ULOP3.LUT UR4, UR4, 0x3fff, URZ, 0xc0, !UPT ;  /* 0x00003fff04047892 */ /* 0x000fe4000f8ec0ff */
[----:B------:R-:W-:Y:S01]  /*33f0*/  UISETP.LT.AND UP0, UPT, UR64, 0x1, UPT ;  /* 0x000000014000788c */ /* 0x000fe2000bf01270 */
[----:B------:R-:W-:Y:S01]  /*3400*/  UMOV UR60, 0x0 ;  /* 0x00000000003c7882 */ /* 0x000fe20000000000 */
[----:B------:R-:W-:-:S02]  /*3410*/  UMOV UR61, 0x4180010 ;  /* 0x04180010003d7882 */ /* 0x000fc40000000000 */
[----:B------:R-:W-:Y:S01]  /*3420*/  USEL UR65, UR64, 0x1, !UP0 ;  /* 0x0000000140417887 */ /* 0x000fe2000c000000 */
[----:B------:R-:W-:Y:S01]  /*3430*/  UMOV UR58, 0x0 ;  /* 0x00000000003a7882 */ /* 0x000fe20000000000 */
[----:B------:R-:W-:Y:S01]  /*3440*/  UMOV UR59, 0x4180010 ;  /* 0x04180010003b7882 */ /* 0x000fe20000000000 */
[----:B------:R-:W-:Y:S01]  /*3450*/  UMOV UR56, 0x0 ;  /* 0x0000000000387882 */ /* 0x000fe20000000000 */
[----:B------:R-:W-:Y:S01]  /*3460*/  UMOV UR57, 0x4180010 ;  /* 0x0418001000397882 */ /* 0x000fe20000000000 */
[----:B------:R-:W-:Y:S01]  /*3470*/  UMOV UR54, 0x0 ;  /* 0x0000000000367882 */ /* 0x000fe20000000000 */
[----:B------:R-:W-:Y:S01]  /*3480*/  UMOV UR55, 0x4180010 ;  /* 0x0418001000377882 */ /* 0x000fe20000000000 */
[----:B------:R-:W-:Y:S01]  /*3490*/  UMOV UR52, 0x0 ;  /* 0x0000000000347882 */ /* 0x000fe20000000000 */
[----:B------:R-:W-:Y:S01]  /*34a0*/  UMOV UR53, 0x4180010 ;  /* 0x0418001000357882 */ /* 0x000fe20000000000 */
[----:B------:R-:W-:Y:S02]  /*34b0*/  ULOP3.LUT UR45, UR5, 0x10000, URZ, 0xfc, !UPT ;  /* 0x00010000052d7892 */ /* 0x000fe4000f8efcff */
[----:B------:R-:W-:-:S02]  /*34c0*/  ULOP3.LUT UR4, UR4, 0x10000, URZ, 0xfc, !UPT ;  /* 0x0001000004047892 */ /* 0x000fc4000f8efcff */
[----:B------:R-:W-:Y:S02]  /*34d0*/  UIADD3 UR65, UPT, UPT, -UR65, URZ, URZ ;  /* 0x000000ff41417290 */ /* 0x000fe4000fffe1ff */
[----:B-1----:R-:W-:Y:S01]  /*34e0*/  UISETP.GE.AND UP4, UPT, UR7, 0x1, UPT ;  /* 0x000000010700788c */ /* 0x002fe2000bf86270 */
[----:B------:R-:W-:Y:S01]  /*34f0*/  UMOV UR50, 0x0 ;  /* 0x0000000000327882 */ /* 0x000fe20000000000 */
[----:B------:R-:W-:Y:S01]  /*3500*/  UMOV UR51, 0x4180010 ;  /* 0x0418001000337882 */ /* 0x000fe20000000000 */
[----:B------:R-:W-:Y:S01]  /*3510*/  UMOV UR48, 0x0 ;  /* 0x0000000000307882 */ /* 0x000fe20000000000 */
[----:B--2---:R-:W-:Y:S01]  /*3520*/  R2UR UR66, R0 ;  /* 0x00000000004272ca */ /* 0x004fe200000e0000 */
[----:B------:R-:W-:-:S14]  /*3530*/  UMOV UR49, 0x4180010 ;  /* 0x0418001000317882 */ /* 0x000fdc0000000000 */
.L_x_67:
[----:B------:R-:W-:Y:S02]  /*3540*/  LEA R0, R10, UR43, 0x3 ;  /* 0x0000002b0a007c11 */ /* 0x000fe4000f8e18ff */
[----:B------:R-:W-:Y:S02]  /*3550*/  SHF.L.U32 R2, R9, 0x1f, RZ ;  /* 0x0000001f09027819 */ /* 0x000fe400000006ff */
[----:B------:R-:W-:Y:S01]  /*3560*/  PLOP3.LUT P0, PT, PT, PT, UP4, 0x80, 0x8 ;  /* 0x000000000008781c */ /* 0x000fe20003f0f048 */
[----:B------:R-:W-:Y:S01]  /*3570*/  VIADD R3, R0, 0x80 ;  /* 0x0000008000037836 */ /* 0x000fe20000000000 */
[----:B-1----:R-:W1:Y:S02]  /*3580*/  SYNCS.PHASECHK.TRANS64.TRYWAIT P1, [R0+URZ+0x70], R2 ;  /* 0x00007002000075a7 */ /* 0x002e6400080211ff */
[----:B-1-3--:R-:W-:Y:S09]  /*3590*/  @!P1 BRA `(.L_x_61) ;  /* 0x0000004000cc9947 */ /* 0x00aff20003800000 */
.L_x_122:
[----:B------:R-:W-:Y:S01]  /*35a0*/  LEA R4, R10, UR43, 0x4 ;  /* 0x0000002b0a047c11 */ /* 0x000fe2000f8e20ff */
[----:B------:R-:W-:Y:S01]  /*35b0*/  @UP4 ULEA UR5, UR41, UR43, 0x3 ;  /* 0x0000002b29054291 */ /* 0x000fe2000f8e18ff */
[----:B------:R-:W-:Y:S01]  /*35c0*/  PLOP3.LUT P2, PT, PT, PT, PT, 0x80, 0x8 ;  /* 0x000000000008781c */ /* 0x000fe20003f4f070 */
[----:B------:R-:W-:Y:S01]  /*35d0*/  ULEA UR47, UR46, UR43, 0x3 ;  /* 0x0000002b2e2f7291 */ /* 0x000fe2000f8e18ff */
[----:B------:R-:W-:Y:S02]  /*35e0*/  PRMT R3, RZ, 0x654, R3 ;  /* 0x00000654ff037816 */ /* 0x000fe40000000003 */
[----:B------:R-:W2:Y:S01]  /*35f0*/  LDS.128 R4, [R4+0x100] ;  /* 0x0001000004047984 */ /* 0x000ea20000000c00 */
[----:B-1----:R-:W-:Y:S02]  /*3600*/  @P0 SHF.L.U32 R2, R8, 0x1f, RZ ;  /* 0x0000001f08020819 */ /* 0x002fe400000006ff */
[----:B------:R-:W-:Y:S01]  /*3610*/  SHF.L.U32 R0, R11, 0x1f, RZ ;  /* 0x0000001f0b007819 */ /* 0x000fe200000006ff */
[----:B------:R-:W-:Y:S01]  /*3620*/  @!PT LDS RZ, [RZ] ;  /* 0x00000000fffff984 */ /* 0x000fe20000000800 */
[----:B------:R-:W-:Y:S01]  /*3630*/  @!PT LDS RZ, [RZ] ;  /* 0x00000000fffff984 */ /* 0x000fe20000000800 */
[----:B------:R-:W-:Y:S01]  /*3640*/  @!PT LDS RZ, [RZ] ;  /* 0x00000000fffff984 */ /* 0x000fe20000000800 */
[----:B------:R-:W-:Y:S01]  /*3650*/  @!PT LDS RZ, [RZ] ;  /* 0x00000000fffff984 */ /* 0x000fe20000000800 */
[----:B------:R1:W-:Y:S06]  /*3660*/  MEMBAR.ALL.CTA ;  /* 0x0000000000007992 */ /* 0x0003ec0000008000 */
[----:B-1----:R-:W1:Y:S02]  /*3670*/  FENCE.VIEW.ASYNC.S ;  /* 0x00000000000073c6 */ /* 0x002e640000000000 */
[----:B-1----:R1:W-:Y:S01]  /*3680*/  SYNCS.ARRIVE.TRANS64.RED.A1T0 RZ, [R3+URZ], RZ ;  /* 0x000000ff03ff79a7 */ /* 0x0023e200081004ff */
[----:B------:R1:W3:Y:S01]  /*3690*/  @P0 SYNCS.PHASECHK.TRANS64.TRYWAIT P2, [UR5], R2 ;  /* 0x00000002ff0005a7 */ /* 0x0002e20008041105 */
[----:B------:R-:W-:Y:S01]  /*36a0*/  ULEA.HI UR5, UR46, UR46, URZ, 0x1 ;  /* 0x0000002e2e057291 */ /* 0x000fe2000f8f08ff */
[----:B--2---:R-:W-:-:S03]  /*36b0*/  LOP3.LUT P1, RZ, R6, 0x1, RZ, 0xc0, !PT ;  /* 0x0000000106ff7812 */ /* 0x004fc6000782c0ff */
[----:B------:R-:W-:Y:S02]  /*36c0*/  ULOP3.LUT UR6, UR5, 0xffe, URZ, 0xc0, !UPT ;  /* 0x00000ffe05067892 */ /* 0x000fe4000f8ec0ff */
[----:B------:R-:W-:Y:S02]  /*36d0*/  USHF.R.U32.HI UR38, URZ, 0x1, UR5 ;  /* 0x00000001ff267899 */ /* 0x000fe40008011605 */
[----:B------:R-:W-:Y:S02]  /*36e0*/  UIADD3 UR5, UPT, UPT, -UR6, UR46, URZ ;  /* 0x0000002e06057290 */ /* 0x000fe4000fffe1ff */
[----:B------:R-:W-:-:S04]  /*36f0*/  UIMAD UR38, UR38, 0x60, UR66 ;  /* 0x00000060262678a4 */ /* 0x000fc8000f8e0242 */
[----:B------:R-:W-:Y:S01]  /*3700*/  ULEA UR38, UR5, UR38, 0x14 ;  /* 0x0000002605267291 */ /* 0x000fe2000f8ea0ff */
[----:B------:R-:W2:Y:S02]  /*3710*/  SYNCS.PHASECHK.TRANS64.TRYWAIT P0, [UR47+0xb0], R0 ;  /* 0x0000b000ff0075a7 */ /* 0x000ea4000800112f */
[----:B-123--:R-:W-:Y:S09]  /*3720*/  @!P0 BRA `(.L_x_62) ;  /* 0x00000040007c8947 */ /* 0x00eff20003800000 */
.L_x_124:
[----:B------:R-:W-:Y:S01]  /*3730*/  IADD3 R10, PT, PT, R10, 0x1, RZ ;  /* 0x000000010a0a7810 */ /* 0x000fe20007ffe0ff */
[----:B------:R-:W-:Y:S06]  /*3740*/  BRA.U !UP4, `(.L_x_63) ;  /* 0x000000050c107547 */ /* 0x000fec000b800000 */
[----:B------:R-:W-:Y:S01]  /*3750*/  UPLOP3.LUT UP2, UPT, UPT, UPT, UPT, 0x40, 0x4 ;  /* 0x000000000004789c */ /* 0x000fe20003f4e870 */
[----:B------:R-:W-:Y:S01]  /*3760*/  UMOV UR40, UR65 ;  /* 0x0000004100287c82 */ /* 0x000fe20008000000 */
[----:B------:R-:W-:Y:S01]  /*3770*/  UMOV UR39, UR64 ;  /* 0x0000004000277c82 */ /* 0x000fe20008000000 */
[----:B------:R-:W-:-:S08]  /*3780*/  UMOV UR5, UR41 ;  /* 0x0000002900057c82 */ /* 0x000fd00008000000 */
.L_x_66:
[----:B------:R-:W-:Y:S02]  /*3790*/  UIADD3 UR40, UPT, UPT, UR40, 0x1, URZ ;  /* 0x0000000128287890 */ /* 0x000fe4000fffe0ff */
[----:B--2---:R-:W-:Y:S02]  /*37a0*/  ULEA UR7, UR5, UR43, 0x3 ;  /* 0x0000002b05077291 */ /* 0x004fe4000f8e18ff */
[----:B------:R-:W-:Y:S01]  /*37b0*/  UISETP.NE.AND UP3, UPT, UR40, URZ, UPT ;  /* 0x000000ff2800728c */ /* 0x000fe2000bf65270 */
[----:B---3--:R-:W-:Y:S10]  /*37c0*/  @P2 BRA `(.L_x_64) ;  /* 0x00000000000c2947 */ /* 0x008ff40003800000 */
[----:B-1----:R-:W-:Y:S04]  /*37d0*/  SHF.L.U32 R2, R8, 0x1f, RZ ;  /* 0x0000001f08027819 */ /* 0x002fe800000006ff */
[----:B------:R-:W1:Y:S02]  /*37e0*/  SYNCS.PHASECHK.TRANS64.TRYWAIT P0, [UR7], R2 ;  /* 0x00000002ff0075a7 */ /* 0x000e640008001107 */
[----:B-1----:R-:W-:Y:S05]  /*37f0*/  @!P0 BRA `(.L_x_65) ;  /* 0x0000004000608947 */ /* 0x002fea0003800000 */
.L_x_64:
[----:B------:R-:W-:Y:S01]  /*3800*/  UISETP.NE.AND UP0, UPT, UR39, 0x1, UPT ;  /* 0x000000012700788c */ /* 0x000fe2000bf05270 */
[----:B------:R-:W-:Y:S01]  /*3810*/  PLOP3.LUT P2, PT, PT, PT, PT, 0x80, 0x8 ;  /* 0x000000000008781c */ /* 0x000fe20003f4f070 */
[----:B------:R-:W-:Y:S02]  /*3820*/  UIADD3 UR6, UPT, UPT, UR5, 0x1, URZ ;  /* 0x0000000105067890 */ /* 0x000fe4000fffe0ff */
[----:B------:R-:W-:Y:S02]  /*3830*/  UIADD3 UR42, UPT, UPT, UR7, 0x28, URZ ;  /* 0x00000028072a7890 */ /* 0x000fe4000fffe0ff */
[----:B------:R-:W-:Y:S01]  /*3840*/  UISETP.NE.AND UP1, UPT, UR6, 0x5, UPT ;  /* 0x000000050600788c */ /* 0x000fe2000bf25270 */
[----:B------:R-:W-:Y:S01]  /*3850*/  PLOP3.LUT P0, PT, PT, PT, UP0, 0x80, 0x8 ;  /* 0x000000000008781c */ /* 0x000fe20003f0f008 */
[----:B------:R-:W-:Y:S02]  /*3860*/  UIADD3 UR39, UPT, UPT, UR39, -0x1, URZ ;  /* 0xffffffff27277890 */ /* 0x000fe4000fffe0ff */
[----:B------:R-:W-:Y:S02]  /*3870*/  USEL UR8, URZ, 0x1, UP1 ;  /* 0x00000001ff087887 */ /* 0x000fe40008800000 */
[----:B------:R-:W-:Y:S01]  /*3880*/  USEL UR41, UR6, URZ, UP1 ;  /* 0x000000ff06297287 */ /* 0x000fe20008800000 */
[----:B------:R-:W-:Y:S01]  /*3890*/  UMOV UR7, 0x40004040 ;  /* 0x4000404000077882 */ /* 0x000fe20000000000 */
[----:B------:R-:W-:Y:S02]  /*38a0*/  UMOV UR9, 0x40004040 ;  /* 0x4000404000097882 */ /* 0x000fe40000000000 */
[----:B------:R-:W-:Y:S01]  /*38b0*/  @UP0 ULEA UR6, UR41, UR43, 0x3 ;  /* 0x0000002b29060291 */ /* 0x000fe2000f8e18ff */
[----:B------:R-:W-:Y:S01]  /*38c0*/  LOP3.LUT R8, R8, UR8, RZ, 0x3c, !PT ;  /* 0x0000000808087c12 */ /* 0x000fe2000f8e3cff */
[----:B------:R-:W-:Y:S01]  /*38d0*/  ULEA UR8, UR5, UR45, 0xa ;  /* 0x0000002d05087291 */ /* 0x000fe2000f8e50ff */
[----:B------:R-:W-:Y:S02]  /*38e0*/  UMOV UR37, 0x40004040 ;  /* 0x4000404000257882 */ /* 0x000fe40000000000 */
[----:B-1----:R-:W-:Y:S01]  /*38f0*/  @P0 SHF.L.U32 R0, R8, 0x1f, RZ ;  /* 0x0000001f08000819 */ /* 0x002fe200000006ff */
[----:B------:R-:W-:Y:S02]  /*3900*/  UIADD3 UR34, UPT, UPT, UR8, 0x2, URZ ;  /* 0x0000000208227890 */ /* 0x000fe4000fffe0ff */
[----:B------:R-:W-:Y:S01]  /*3910*/  UIADD3 UR30, UPT, UPT, UR8, 0x4, URZ ;  /* 0x00000004081e7890 */ /* 0x000fe2000fffe0ff */
[----:B------:R2:W3:Y:S01]  /*3920*/  @P0 SYNCS.PHASECHK.TRANS64.TRYWAIT P2, [UR6], R0 ;  /* 0x00000000ff0005a7 */ /* 0x0004e20008041106 */
[----:B------:R-:W-:Y:S02]  /*3930*/  UIMAD UR6, UR5, 0x600, UR4 ;  /* 0x00000600050678a4 */ /* 0x000fe4000f8e0204 */
[----:B------:R-:W-:Y:S02]  /*3940*/  UIADD3 UR26, UPT, UPT, UR8, 0x6, URZ ;  /* 0x00000006081a7890 */ /* 0x000fe4000fffe0ff */
[----:B------:R-:W-:Y:S02]  /*3950*/  UIADD3 UR36, UPT, UPT, UR6, 0x2, URZ ;  /* 0x0000000206247890 */ /* 0x000fe4000fffe0ff */
[----:B------:R-:W-:Y:S02]  /*3960*/  UIADD3 UR32, UPT, UPT, UR6, 0x4, URZ ;  /* 0x0000000406207890 */ /* 0x000fe4000fffe0ff */
[----:B------:R-:W-:Y:S01]  /*3970*/  UIADD3 UR28, UPT, UPT, UR6, 0x6, URZ ;  /* 0x00000006061c7890 */ /* 0x000fe2000fffe0ff */
[----:B------:R2:W-:Y:S01]  /*3980*/  UTCQMMA gdesc[UR8], gdesc[UR6], tmem[UR38], tmem[UR62], idesc[UR63], UP2 ;  /* 0x00ff3e06080075ea */ /* 0x0005e20009000326 */
[----:B------:R-:W-:Y:S02]  /*3990*/  UIADD3 UR24, UPT, UPT, UR6, 0x300, URZ ;  /* 0x0000030006187890 */ /* 0x000fe4000fffe0ff */
[----:B------:R-:W-:Y:S02]  /*39a0*/  UIADD3 UR22, UPT, UPT, UR8, 0x200, URZ ;  /* 0x0000020008167890 */ /* 0x000fe4000fffe0ff */
[----:B------:R-:W-:Y:S02]  /*39b0*/  UIADD3 UR20, UPT, UPT, UR6, 0x302, URZ ;  /* 0x0000030206147890 */ /* 0x000fe4000fffe0ff */
[----:B------:R-:W-:Y:S02]  /*39c0*/  UIADD3 UR18, UPT, UPT, UR8, 0x202, URZ ;  /* 0x0000020208127890 */ /* 0x000fe4000fffe0ff */
[----:B------:R-:W-:Y:S02]  /*39d0*/  UIADD3 UR16, UPT, UPT, UR6, 0x304, URZ ;  /* 0x0000030406107890 */ /* 0x000fe4000fffe0ff */
[----:B------:R-:W-:Y:S02]  /*39e0*/  UIADD3 UR14, UPT, UPT, UR8, 0x204, URZ ;  /* 0x00000204080e7890 */ /* 0x000fe4000fffe0ff */
[----:B------:R-:W-:Y:S02]  /*39f0*/  UIADD3 UR12, UPT, UPT, UR6, 0x306, URZ ;  /* 0x00000306060c7890 */ /* 0x000fe4000fffe0ff */
[----:B------:R-:W-:Y:S02]  /*3a00*/  UIADD3 UR10, UPT, UPT, UR8, 0x206, URZ ;  /* 0x00000206080a7890 */ /* 0x000fe4000fffe0ff */
[----:B------:R-:W-:Y:S01]  /*3a10*/  UPLOP3.LUT UP2, UPT, UPT, UPT, UPT, 0x80, 0x8 ;  /* 0x000000000008789c */ /* 0x000fe20003f4f070 */
[----:B------:R-:W-:Y:S01]  /*3a20*/  UMOV UR35, 0x40004040 ;  /* 0x4000404000237882 */ /* 0x000fe20000000000 */
[----:B------:R-:W-:Y:S01]  /*3a30*/  UMOV UR33, 0x40004040 ;  /* 0x4000404000217882 */ /* 0x000fe20000000000 */
[----:B------:R2:W-:Y:S01]  /*3a40*/  UTCQMMA gdesc[UR34], gdesc[UR36], tmem[UR38], tmem[UR60], idesc[UR61], UPT ;  /* 0x00ff3c24220075ea */ /* 0x0005e2000b800326 */
        /* <DEDUP_REMOVED lines=14> */
[----:B------:R-:W-:Y:S01]  /*3b30*/  UMOV UR11, 0x40004040 ;  /* 0x40004040000b7882 */ /* 0x000fe20000000000 */
[----:B------:R2:W-:Y:S01]  /*3b40*/  UTCQMMA gdesc[UR14], gdesc[UR16], tmem[UR38], tmem[UR50], idesc[UR51], UPT ;  /* 0x00ff32100e0075ea */ /* 0x0005e2000b800326 */
[----:B------:R2:W-:Y:S01]  /*3b50*/  UTCQMMA gdesc[UR10], gdesc[UR12], tmem[UR38], tmem[UR48], idesc[UR49], UPT ;  /* 0x00ff300c0a0075ea */ /* 0x0005e2000b800326 */
[----:B------:R2:W-:Y:S01]  /*3b60*/  UTCBAR.MULTICAST [UR42], URZ, UR44 ;  /* 0x000000ff2a0073e9 */ /* 0x0005e2000800082c */
[----:B------:R-:W-:Y:S01]  /*3b70*/  UMOV UR5, UR41 ;  /* 0x0000002900057c82 */ /* 0x000fe20008000000 */
[----:B------:R-:W-:Y:S05]  /*3b80*/  BRA.U UP3, `(.L_x_66) ;  /* 0xfffffffd03007547 */ /* 0x000fea000b83ffff */
.L_x_63:
[----:B------:R-:W-:Y:S01]  /*3b90*/  UIADD3 UR5, UPT, UPT, UR46, 0x1, URZ ;  /* 0x000000012e057890 */ /* 0x000fe2000fffe0ff */
[C---:B------:R-:W-:Y:S01]  /*3ba0*/  ISETP.NE.AND P0, PT, R10.reuse, 0x2, PT ;  /* 0x000000020a00780c */ /* 0x040fe20003f05270 */
[----:B--2---:R-:W-:Y:S02]  /*3bb0*/  UIADD3 UR6, UPT, UPT, UR47, 0x90, URZ ;  /* 0x000000902f067890 */ /* 0x004fe4000fffe0ff */
[----:B------:R-:W-:Y:S01]  /*3bc0*/  UISETP.NE.AND UP0, UPT, UR5, 0x4, UPT ;  /* 0x000000040500788c */ /* 0x000fe2000bf05270 */
[----:B-1----:R-:W-:Y:S02]  /*3bd0*/  SEL R0, RZ, 0x1, P0 ;  /* 0x00000001ff007807 */ /* 0x002fe40000000000 */
[----:B------:R-:W-:Y:S01]  /*3be0*/  SEL R10, R10, RZ, P0 ;  /* 0x000000ff0a0a7207 */ /* 0x000fe20000000000 */
[----:B------:R-:W-:Y:S01]  /*3bf0*/  USEL UR7, URZ, 0x1, UP0 ;  /* 0x00000001ff077887 */ /* 0x000fe20008000000 */
[----:B------:R-:W-:Y:S01]  /*3c00*/  LOP3.LUT R9, R9, R0, RZ, 0x3c, !PT ;  /* 0x0000000009097212 */ /* 0x000fe200078e3cff */
[----:B------:R-:W-:Y:S01]  /*3c10*/  USEL UR46, UR5, URZ, UP0 ;  /* 0x000000ff052e7287 */ /* 0x000fe20008000000 */
[----:B------:R1:W-:Y:S03]  /*3c20*/  UTCBAR [UR6], URZ ;  /* 0x000000ff060073e9 */ /* 0x0003e600080000ff */
[----:B------:R-:W-:Y:S01]  /*3c30*/  LOP3.LUT R11, R11, UR7, RZ, 0x3c, !PT ;  /* 0x000000070b0b7c12 */ /* 0x000fe2000f8e3cff */
[----:B------:R-:W-:Y:S07]  /*3c40*/  @P1 BRA `(.L_x_67) ;  /* 0xfffffff8003c1947 */ /* 0x000fee000383ffff */
[----:B------:R-:W2:Y:S01]  /*3c50*/  S2UR UR8, SR_CgaCtaId ;  /* 0x00000000000879c3 */ /* 0x000ea20000008800 */
[----:B------:R-:W-:Y:S01]  /*3c60*/  ELECT P0, URZ, PT ;  /* 0x0000000000ff782f */ /* 0x000fe20003800000 */
[----:B------:R-:W-:Y:S01]  /*3c70*/  IMAD.MOV.U32 R0, RZ, RZ, 0x1 ;  /* 0x00000001ff007424 */ /* 0x000fe200078e00ff */
[----:B------:R-:W-:Y:S01]  /*3c80*/  UIADD3 UR43, UPT, UPT, UR43, 0xb0, URZ ;  /* 0x000000b02b2b7890 */ /* 0x000fe2000fffe0ff */
[----:B------:R-:W-:Y:S01]  /*3c90*/  SHF.L.U32 R2, R11, 0x1f, RZ ;  /* 0x0000001f0b027819 */ /* 0x000fe200000006ff */
[----:B------:R-:W-:-:S03]  /*3ca0*/  UMOV UR4, 0x40 ;  /* 0x0000004000047882 */ /* 0x000fc60000000000 */
[----:B------:R-:W-:Y:S01]  /*3cb0*/  UVIRTCOUNT.DEALLOC.SMPOOL 0x80 ;  /* 0x000000800000784c */ /* 0x000fe20000000000 */
[----:B--2---:R-:W-:Y:S02]  /*3cc0*/  ULEA UR8, UR8, UR4, 0x18 ;  /* 0x0000000408087291 */ /* 0x004fe4000f8ec0ff */
[----:B------:R-:W-:-:S07]  /*3cd0*/  ULEA UR4, UR46, UR43, 0x3 ;  /* 0x0000002b2e047291 */ /* 0x000fce000f8e18ff */
[----:B------:R2:W-:Y:S02]  /*3ce0*/  @P0 STS.U8 [UR8+0x1c], R0 ;  /* 0x00001c00ff000988 */ /* 0x0005e40008000008 */
[----:B------:R-:W4:Y:S02]  /*3cf0*/  SYNCS.PHASECHK.TRANS64.TRYWAIT P0, [UR4], R2 ;  /* 0x00000002ff0075a7 */ /* 0x000f240008001104 */
[----:B--2-4-:R-:W-:Y:S05]  /*3d00*/  @!P0 BRA `(.L_x_68) ;  /* 0x0000003c00348947 */ /* 0x014fea0003800000 */
.L_x_127:
[----:B------:R-:W-:-:S04]  /*3d10*/  UIADD3 UR4, UPT, UPT, UR46, 0x1, URZ ;  /* 0x000000012e047890 */ /* 0x000fc8000fffe0ff */
[----:B------:R-:W-:-:S04]  /*3d20*/  UISETP.NE.AND UP0, UPT, UR4, 0x4, UPT ;  /* 0x000000040400788c */ /* 0x000fc8000bf05270 */
[----:B-1----:R-:W-:Y:S02]  /*3d30*/  USEL UR6, URZ, 0x1, UP0 ;  /* 0x00000001ff067887 */ /* 0x002fe40008000000 */
[----:B------:R-:W-:-:S04]  /*3d40*/  USEL UR4, UR4, URZ, UP0 ;  /* 0x000000ff04047287 */ /* 0x000fc80008000000 */
[----:B------:R-:W-:Y:S01]  /*3d50*/  ULEA UR5, UR4, UR43, 0x3 ;  /* 0x0000002b04057291 */ /* 0x000fe2000f8e18ff */
[----:B--2---:R-:W-:-:S04]  /*3d60*/  LOP3.LUT R2, R11, UR6, RZ, 0x3c, !PT ;  /* 0x000000060b027c12 */ /* 0x004fc8000f8e3cff */
[----:B------:R-:W-:-:S04]  /*3d70*/  SHF.L.U32 R3, R2, 0x1f, RZ ;  /* 0x0000001f02037819 */ /* 0x000fc800000006ff */
[----:B------:R-:W1:Y:S02]  /*3d80*/  SYNCS.PHASECHK.TRANS64.TRYWAIT P0, [UR5], R3 ;  /* 0x00000003ff0075a7 */ /* 0x000e640008001105 */
[----:B-1----:R-:W-:Y:S05]  /*3d90*/  @!P0 BRA `(.L_x_69) ;  /* 0x0000003c00288947 */ /* 0x002fea0003800000 */
.L_x_129:
        /* <DEDUP_REMOVED lines=9> */
.L_x_131:
[----:B------:R-:W-:-:S04]  /*3e30*/  UIADD3 UR4, UPT, UPT, UR4, 0x1, URZ ;  /* 0x0000000104047890 */ /* 0x000fc8000fffe0ff */
[----:B------:R-:W-:-:S04]  /*3e40*/  UISETP.NE.AND UP0, UPT, UR4, 0x4, UPT ;  /* 0x000000040400788c */ /* 0x000fc8000bf05270 */
[----:B------:R-:W-:Y:S02]  /*3e50*/  USEL UR5, URZ, 0x1, UP0 ;  /* 0x00000001ff057887 */ /* 0x000fe40008000000 */
[----:B------:R-:W-:-:S04]  /*3e60*/  USEL UR4, UR4, URZ, UP0 ;  /* 0x000000ff04047287 */ /* 0x000fc80008000000 */
[----:B------:R-:W-:Y:S01]  /*3e70*/  ULEA UR4, UR4, UR43, 0x3 ;  /* 0x0000002b04047291 */ /* 0x000fe2000f8e18ff */
[----:B------:R-:W-:-:S04]  /*3e80*/  LOP3.LUT R2, R2, UR5, RZ, 0x3c, !PT ;  /* 0x0000000502027c12 */ /* 0x000fc8000f8e3cff */
[----:B------:R-:W-:-:S04]  /*3e90*/  SHF.L.U32 R2, R2, 0x1f, RZ ;  /* 0x0000001f02027819 */ /* 0x000fc800000006ff */
[----:B------:R-:W2:Y:S02]  /*3ea0*/  SYNCS.PHASECHK.TRANS64.TRYWAIT P0, [UR4], R2 ;  /* 0x00000002ff0075a7 */ /* 0x000ea40008001104 */
[----:B--2---:R-:W-:Y:S05]  /*3eb0*/  @!P0 BRA `(.L_x_71) ;  /* 0x0000003c00108947 */ /* 0x004fea0003800000 */
.L_x_133:
[----:B------:R-:W-:Y:S01]  /*3ec0*/  NOP ;  /* 0x0000000000007918 */ /* 0x000fe20000000000 */
[----:B-1----:R-:W1:Y:S01]  /*3ed0*/  LDS R0, [UR8+0x14] ;  /* 0x00001408ff007984 */ /* 0x002e620008000800 */
[----:B------:R-:W-:Y:S01]  /*3ee0*/  ULOP3.LUT UR4, UR66, 0xffff, URZ, 0xc0, !UPT ;  /* 0x0000ffff42047892 */ /* 0x000fe2000f8ec0ff */
[----:B------:R-:W-:Y:S01]  /*3ef0*/  UMOV UR5, 0xffff ;  /* 0x0000ffff00057882 */ /* 0x000fe20000000000 */
[----:B------:R-:W-:Y:S02]  /*3f00*/  UMOV UR6, 0x1 ;  /* 0x0000000100067882 */ /* 0x000fe40000000000 */
[----:B------:R-:W-:-:S04]  /*3f10*/  USHF.R.U32.HI UR4, URZ, 0x5, UR4 ;  /* 0x00000005ff047899 */ /* 0x000fc80008011604 */
[----:B------:R-:W-:Y:S02]  /*3f20*/  USHF.L.U32 UR5, UR5, UR4, URZ ;  /* 0x0000000405057299 */ /* 0x000fe400080006ff */
[----:B------:R-:W-:-:S04]  /*3f30*/  USHF.L.U32 UR4, UR6, UR4, URZ ;  /* 0x0000000406047299 */ /* 0x000fc800080006ff */
[----:B-1----:R-:W-:-:S04]  /*3f40*/  LOP3.LUT R0, R0, UR5, RZ, 0xc0, !PT ;  /* 0x0000000500007c12 */ /* 0x002fc8000f8ec0ff */
[----:B------:R-:W-:-:S13]  /*3f50*/  ISETP.NE.AND P0, PT, R0, UR5, PT ;  /* 0x0000000500007c0c */ /* 0x000fda000bf05270 */
[----:B------:R-:W-:Y:S05]  /*3f60*/  @P0 BRA `(.L_x_72) ;  /* 0x0000000000580947 */ /* 0x000fea0003800000 */
[----:B------:R-:W1:Y:S02]  /*3f70*/  LDS R0, [UR8+0x18] ;  /* 0x00001808ff007984 */ /* 0x000e640008000800 */
[----:B-1----:R-:W-:-:S04]  /*3f80*/  LOP3.LUT R0, R0, UR4, RZ, 0xc0, !PT ;  /* 0x0000000400007c12 */ /* 0x002fc8000f8ec0ff */
[----:B------:R-:W-:-:S13]  /*3f90*/  ISETP.NE.AND P0, PT, R0, UR4, PT ;  /* 0x0000000400007c0c */ /* 0x000fda000bf05270 */
[----:B------:R-:W-:Y:S05]  /*3fa0*/  @P0 BRA `(.L_x_73) ;  /* 0x00000000003c0947 */ /* 0x000fea0003800000 */
[----:B------:R-:W1:Y:S01]  /*3fb0*/  S2R R2, SR_LANEID ;  /* 0x0000000000027919 */ /* 0x000e620000000000 */
[----:B------:R-:W-:-:S06]  /*3fc0*/  ULOP3.LUT UR5, URZ, UR5, URZ, 0x33, !UPT ;  /* 0x00000005ff057292 */ /* 0x000fcc000f8e33ff */
[----:B------:R-:W-:-:S04]  /*3fd0*/  IMAD.U32 R0, RZ, RZ, UR5 ;  /* 0x00000005ff007e24 */ /* 0x000fc8000f8e00ff */
[----:B------:R2:W4:Y:S02]  /*3fe0*/  REDUX UR7, R0 ;  /* 0x00000000000773c4 */ /* 0x0005240000000000 */
[----:B------:R1:W-:Y:S01]  /*3ff0*/  UTCATOMSWS.AND URZ, UR5 ;  /* 0x0000000500ff79e3 */ /* 0x0003e20008000000 */
[----:B--2---:R-:W-:Y:S01]  /*4000*/  LOP3.LUT R0, RZ, UR4, RZ, 0x33, !PT ;  /* 0x00000004ff007c12 */ /* 0x004fe2000f8e33ff */
[----:B------:R-:W-:Y:S02]  /*4010*/  VOTEU.ANY UR4, UPT, PT ;  /* 0x0000000000047886 */ /* 0x000fe400038e0100 */
[----:B------:R-:W-:Y:S02]  /*4020*/  UFLO.U32 UR4, UR4 ;  /* 0x00000004000472bd */ /* 0x000fe400080e0000 */
[----:B------:R-:W2:Y:S04]  /*4030*/  REDUX UR6, R0 ;  /* 0x00000000000673c4 */ /* 0x000ea80000000000 */
[----:B-1----:R-:W-:-:S02]  /*4040*/  ISETP.EQ.U32.AND P0, PT, R2, UR4, PT ;  /* 0x0000000402007c0c */ /* 0x002fc4000bf02070 */
[----:B----4-:R-:W-:-:S11]  /*4050*/  MOV R2, UR7 ;  /* 0x0000000700027c02 */ /* 0x010fd60008000f00 */
[----:B------:R1:W-:Y:S01]  /*4060*/  @P0 ATOMS.AND RZ, [UR8+0x14], R2 ;  /* 0x00001402ffff098c */ /* 0x0003e2000a800008 */
[----:B--2---:R-:W-:-:S05]  /*4070*/  IMAD.U32 R0, RZ, RZ, UR6 ;  /* 0x00000006ff007e24 */ /* 0x004fca000f8e00ff */
[----:B------:R1:W-:Y:S01]  /*4080*/  @P0 ATOMS.AND RZ, [UR8+0x18], R0 ;  /* 0x00001800ffff098c */ /* 0x0003e2000a800008 */
[----:B------:R-:W-:Y:S05]  /*4090*/  BRA `(.L_x_74) ;  /* 0x0000000000147947 */ /* 0x000fea0003800000 */
.L_x_73:
[----:B------:R-:W-:Y:S02]  /*40a0*/  MOV R2, 0x40c0 ;  /* 0x000040c000027802 */ /* 0x000fe40000000f00 */
[----:B---3-5:R-:W-:Y:S05]  /*40b0*/  CALL.REL.NOINC `($__internal_0_$__cuda_sm10x_tcgen05_guardrail_trap_col_being_dealloced_not_returned_by_alloc) ;  /* 0x0000003c002c7944 */ /* 0x028fea0003c00000 */
[----:B------:R-:W-:Y:S05]  /*40c0*/  BRA `(.L_x_74) ;  /* 0x0000000000087947 */ /* 0x000fea0003800000 */
.L_x_72:
[----:B------:R-:W-:Y:S02]  /*40d0*/  MOV R2, 0x40f0 ;  /* 0x000040f000027802 */ /* 0x000fe40000000f00 */
[----:B---3-5:R-:W-:Y:S05]  /*40e0*/  CALL.REL.NOINC `($__internal_2_$__cuda_sm10x_tcgen05_guardrail_trap_unallocated_columns_being_dealloced) ;  /* 0x0000003c00387944 */ /* 0x028fea0003c00000 */
.L_x_74:
[----:B------:R-:W-:Y:S01]  /*40f0*/  NOP ;  /* 0x0000000000007918 */ /* 0x000fe20000000000 */
[----:B------:R-:W-:Y:S05]  /*4100*/  EXIT ;  /* 0x000000000000794d */ /* 0x000fea0003800000 */
.L_x_56:
[----:B------:R-:W-:-:S09]  /*4110*/  UISETP.NE.OR UP0, UPT, UR18, 0x3, !UP3 ;  /* 0x000000031200788c */ /* 0x000fd2000df05670 */
[----:B------:R-:W-:Y:S05]  /*4120*/  BRA.U UP0, `(.L_x_75) ;  /* 0x0000000d00687547 */ /* 0x000fea000b800000 */
[----:B------:R-:W2:Y:S01]  /*4130*/  LDCU.64 UR4, c[0x0][0x888] ;  /* 0x00011100ff0477ac */ /* 0x000ea20008000a00 */
[----:B------:R-:W3:Y:S01]  /*4140*/  LDC.64 R12, c[0x0][0x348] ;  /* 0x0000d200ff0c7b82 */ /* 0x000ee20000000a00 */
[----:B------:R-:W-:Y:S02]  /*4150*/  HFMA2 R9, -RZ, RZ, 0, 0 ;  /* 0x00000000ff097431 */ /* 0x000fe400000001ff */
[----:B------:R-:W-:Y:S01]  /*4160*/  IMAD.MOV.U32 R11, RZ, RZ, 0x1 ;  /* 0x00000001ff0b7424 */ /* 0x000fe200078e00ff */
[----:B------:R-:W4:Y:S01]  /*4170*/  LDCU UR38, c[0x0][0x370] ;  /* 0x00006e00ff2677ac */ /* 0x000f220008000800 */
[----:B------:R-:W-:Y:S01]  /*4180*/  IMAD.MOV.U32 R10, RZ, RZ, RZ ;  /* 0x000000ffff0a7224 */ /* 0x000fe200078e00ff */
[----:B------:R-:W-:Y:S01]  /*4190*/  MOV R8, 0x1800 ;  /* 0x0000180000087802 */ /* 0x000fe20000000f00 */
[----:B------:R-:W4:Y:S01]  /*41a0*/  LDCU.128 UR32, c[0x0][0xb10] ;  /* 0x00016200ff2077ac */ /* 0x000f220008000c00 */
[----:B------:R-:W1:Y:S01]  /*41b0*/  LDCU UR37, c[0x0][0x374] ;  /* 0x00006e80ff2577ac */ /* 0x000e620008000800 */
[----:B------:R-:W1:Y:S01]  /*41c0*/  LDCU.64 UR30, c[0x0][0x890] ;  /* 0x00011200ff1e77ac */ /* 0x000e620008000a00 */
[----:B--2---:R-:W-:Y:S01]  /*41d0*/  UISETP.NE.U32.AND UP0, UPT, UR4, URZ, UPT ;  /* 0x000000ff0400728c */ /* 0x004fe2000bf05070 */
[----:B------:R-:W2:Y:S01]  /*41e0*/  LDCU UR15, c[0x0][0xb0c] ;  /* 0x00016180ff0f77ac */ /* 0x000ea20008000800 */
[----:B------:R-:W3:Y:S01]  /*41f0*/  LDCU UR43, c[0x0][0xb20] ;  /* 0x00016400ff2b77ac */ /* 0x000ee20008000800 */
[----:B------:R-:W3:Y:S01]  /*4200*/  LDCU UR4, c[0x0][0xb30] ;  /* 0x00016600ff0477ac */ /* 0x000ee20008000800 */
[----:B------:R-:W-:Y:S01]  /*4210*/  UMOV UR21, 0x400 ;  /* 0x0000040000157882 */ /* 0x000fe20000000000 */
[----:B----4-:R-:W-:-:S02]  /*4220*/  UIMAD.WIDE.U32 UR6, UR38, UR32, URZ ;  /* 0x00000020260672a5 */ /* 0x010fc4000f8e00ff */
[----:B-1----:R-:W-:Y:S02]  /*4230*/  UIMAD.WIDE.U32 UR8, UR37, UR35, URZ ;  /* 0x00000023250872a5 */ /* 0x002fe4000f8e00ff */
[----:B------:R-:W-:Y:S02]  /*4240*/  ULEA UR21, UR48, UR21, 0x18 ;  /* 0x0000001530157291 */ /* 0x000fe4000f8ec0ff */
[----:B------:R-:W-:Y:S02]  /*4250*/  USEL UR41, URZ, 0x1, UP5 ;  /* 0x00000001ff297887 */ /* 0x000fe4000a800000 */
[----:B------:R-:W-:Y:S02]  /*4260*/  UISETP.NE.AND.EX UP5, UPT, UR5, URZ, UPT, UP0 ;  /* 0x000000ff0500728c */ /* 0x000fe4000bfa5300 */
[----:B------:R-:W-:Y:S02]  /*4270*/  UISETP.NE.U32.AND UP6, UPT, UR30, URZ, UPT ;  /* 0x000000ff1e00728c */ /* 0x000fe4000bfc5070 */
[----:B------:R-:W-:-:S02]  /*4280*/  UIADD3 UR5, UPT, UPT, UR21, 0x50, URZ ;  /* 0x0000005015057890 */ /* 0x000fc4000fffe0ff */
[----:B------:R-:W-:Y:S01]  /*4290*/  UISETP.NE.AND UP0, UPT, UR42, 0x1, UPT ;  /* 0x000000012a00788c */ /* 0x000fe2000bf05270 */
[----:B------:R-:W-:Y:S01]  /*42a0*/  UMOV UR40, UR7 ;  /* 0x0000000700287c82 */ /* 0x000fe20008000000 */
[----:B------:R-:W-:Y:S01]  /*42b0*/  UMOV UR39, UR9 ;  /* 0x0000000900277c82 */ /* 0x000fe20008000000 */
[----:B--2---:R-:W-:Y:S02]  /*42c0*/  UISETP.NE.AND UP0, UPT, UR15, 0x1, UPT ;  /* 0x000000010f00788c */ /* 0x004fe4000bf05270 */
[----:B------:R-:W-:Y:S02]  /*42d0*/  UPLOP3.LUT UP4, UPT, UPT, UPT, UPT, 0x40, 0x4 ;  /* 0x000000000004789c */ /* 0x000fe40003f8e870 */
[----:B------:R-:W-:Y:S01]  /*42e0*/  UISETP.GE.AND UP2, UPT, UR42, 0x1, UPT ;  /* 0x000000012a00788c */ /* 0x000fe2000bf46270 */
[----:B------:R-:W1:Y:S01]  /*42f0*/  LDCU.64 UR22, c[0x0][0xb28] ;  /* 0x00016500ff1677ac */ /* 0x000e620008000a00 */
[----:B------:R-:W-:Y:S02]  /*4300*/  UISETP.NE.AND.EX UP6, UPT, UR31, URZ, UPT, UP6 ;  /* 0x000000ff1f00728c */ /* 0x000fe4000bfc5360 */
[----:B------:R-:W-:-:S02]  /*4310*/  UPRMT UR48, UR48, 0x654, UR5 ;  /* 0x0000065430307896 */ /* 0x000fc40008000005 */
[----:B------:R-:W-:Y:S02]  /*4320*/  USHF.R.U32.HI UR40, URZ, UR33, UR40 ;  /* 0x00000021ff287299 */ /* 0x000fe40008011628 */
[----:B---3--:R-:W-:Y:S02]  /*4330*/  USHF.R.U32.HI UR39, URZ, UR43, UR39 ;  /* 0x0000002bff277299 */ /* 0x008fe40008011627 */
[----:B------:R-:W-:Y:S02]  /*4340*/  UISETP.NE.AND UP0, UPT, UR34, 0x1, UPT ;  /* 0x000000012200788c */ /* 0x000fe4000bf05270 */
[----:B------:R-:W-:-:S11]  /*4350*/  UISETP.NE.AND UP3, UPT, UR4, 0x1, UPT ;  /* 0x000000010400788c */ /* 0x000fd6000bf65270 */
.L_x_83:
[C---:B------:R-:W-:Y:S02]  /*4360*/  LEA R3, R10.reuse, UR21, 0x3 ;  /* 0x000000150a037c11 */ /* 0x040fe4000f8e18ff */
[----:B------:R-:W-:Y:S02]  /*4370*/  SHF.L.U32 R0, R9, 0x1f, RZ ;  /* 0x0000001f09007819 */ /* 0x000fe400000006ff */
[----:B------:R-:W-:Y:S02]  /*4380*/  LEA R4, R10, UR21, 0x4 ;  /* 0x000000150a047c11 */ /* 0x000fe4000f8e20ff */
[----:B--2---:R-:W2:Y:S02]  /*4390*/  SYNCS.PHASECHK.TRANS64.TRYWAIT P0, [R3+URZ+0x70], R0 ;  /* 0x00007000030075a7 */ /* 0x004ea400080011ff */
[----:B--2---:R-:W-:Y:S05]  /*43a0*/  @!P0 BRA `(.L_x_76) ;  /* 0x0000003400ec8947 */ /* 0x004fea0003800000 */
.L_x_134:
[----:B------:R-:W3:Y:S01]  /*43b0*/  LDS.128 R4, [R4+0x100] ;  /* 0x0001000004047984 */ /* 0x000ee20000000c00 */
[----:B------:R-:W-:Y:S01]  /*43c0*/  UISETP.GE.AND UP0, UPT, UR42, 0x1, UPT ;  /* 0x000000012a00788c */ /* 0x000fe2000bf06270 */
[----:B------:R-:W-:Y:S01]  /*43d0*/  @!PT LDS RZ, [RZ] ;  /* 0x00000000fffff984 */ /* 0x000fe20000000800 */
[----:B------:R-:W-:Y:S01]  /*43e0*/  @!PT LDS RZ, [RZ] ;  /* 0x00000000fffff984 */ /* 0x000fe20000000800 */
[----:B------:R-:W-:Y:S01]  /*43f0*/  @!PT LDS RZ, [RZ] ;  /* 0x00000000fffff984 */ /* 0x000fe20000000800 */
[----:B------:R-:W-:Y:S01]  /*4400*/  @!PT LDS RZ, [RZ] ;  /* 0x00000000fffff984 */ /* 0x000fe20000000800 */
[----:B------:R4:W-:Y:S06]  /*4410*/  MEMBAR.ALL.CTA ;  /* 0x0000000000007992 */ /* 0x0009ec0000008000 */
[----:B----4-:R-:W4:Y:S01]  /*4420*/  FENCE.VIEW.ASYNC.S ;  /* 0x00000000000073c6 */ /* 0x010f220000000000 */
[----:B---3--:R-:W-:Y:S11]  /*4430*/  LOP3.LUT P0, RZ, R6, 0x1, RZ, 0xc0, !PT ;  /* 0x0000000106ff7812 */ /* 0x008ff6000780c0ff */
[----:B------:R-:W-:Y:S02]  /*4440*/  @!UPT UIADD3 URZ, UPT, UPT, URZ, URZ, URZ ;  /* 0x000000fffffff290 */ /* 0x000fe4000fffe0ff */
[----:B----4-:R-:W-:Y:S01]  /*4450*/  VOTEU.ANY UP2, P0 ;  /* 0x0000000000ff7886 */ /* 0x010fe20000040100 */
[----:B------:R-:W-:Y:S11]  /*4460*/  PLOP3.LUT P0, PT, PT, PT, UP2, 0x80, 0x8 ;  /* 0x000000000008781c */ /* 0x000ff60003f0f028 */
[----:B------:R-:W-:Y:S02]  /*4470*/  @!UPT UIADD3 URZ, UPT, UPT, URZ, URZ, URZ ;  /* 0x000000fffffff290 */ /* 0x000fe4000fffe0ff */
[----:B--2---:R-:W-:Y:S02]  /*4480*/  @P0 SHF.R.U32.HI R0, RZ, 0x10, R5 ;  /* 0x00000010ff000819 */ /* 0x004fe40000011605 */
[----:B------:R-:W-:Y:S02]  /*4490*/  @P0 MOV R2, R4 ;  /* 0x0000000400020202 */ /* 0x000fe40000000f00 */
[----:B------:R-:W-:Y:S01]  /*44a0*/  @P0 R2UR UR4, R0 ;  /* 0x00000000000402ca */ /* 0x000fe200000e0000 */
[----:B------:R-:W-:Y:S01]  /*44b0*/  VIADD R0, R3, 0x80 ;  /* 0x0000008003007836 */ /* 0x000fe20000000000 */
[----:B------:R-:W-:Y:S02]  /*44c0*/  @P0 LOP3.LUT R4, R5, 0xffff, RZ, 0xc0, !PT ;  /* 0x0000ffff05040812 */ /* 0x000fe400078ec0ff */
[----:B------:R-:W-:Y:S02]  /*44d0*/  @P0 R2UR UR6, R2 ;  /* 0x00000000020602ca */ /* 0x000fe400000e0000 */
[----:B------:R-:W-:Y:S02]  /*44e0*/  PRMT R0, RZ, 0x654, R0 ;  /* 0x00000654ff007816 */ /* 0x000fe40000000000 */
[----:B------:R-:W-:Y:S02]  /*44f0*/  @P0 R2UR UR5, R4 ;  /* 0x00000000040502ca */ /* 0x000fe400000e0000 */
[----:B------:R2:W-:Y:S03]  /*4500*/  SYNCS.ARRIVE.TRANS64.RED.A1T0 RZ, [R0+URZ], RZ ;  /* 0x000000ff00ff79a7 */ /* 0x0005e600081004ff */
[----:B------:R-:W-:Y:S04]  /*4510*/  @UP2 UMOV UR29, UR4 ;  /* 0x00000004001d2c82 */ /* 0x000fe80008000000 */
[----:B------:R-:W-:Y:S04]  /*4520*/  @UP2 UMOV UR14, UR6 ;  /* 0x00000006000e2c82 */ /* 0x000fe80008000000 */
[----:B------:R-:W-:Y:S01]  /*4530*/  @UP2 UMOV UR13, UR5 ;  /* 0x00000005000d2c82 */ /* 0x000fe20008000000 */
[----:B------:R-:W-:Y:S05]  /*4540*/  BRA.U !UP0, `(.L_x_77) ;  /* 0x0000000108c07547 */ /* 0x000fea000b800000 */
[----:B------:R-:W-:Y:S02]  /*4550*/  UIMAD.WIDE.U32 UR8, UR13, UR35, URZ ;  /* 0x000000230d0872a5 */ /* 0x000fe4000f8e00ff */
[----:B------:R-:W-:Y:S02]  /*4560*/  UP2UR UR12, UPR, URZ, 0x4 ;  /* 0x00000004ff0c7883 */ /* 0x000fe40008000000 */
[----:B------:R-:W-:Y:S02]  /*4570*/  UISETP.NE.AND UP2, UPT, UR34, 0x1, UPT ;  /* 0x000000012200788c */ /* 0x000fe4000bf45270 */
[----:B------:R-:W-:Y:S02]  /*4580*/  UIMAD.WIDE.U32 UR10, UR14, UR32, URZ ;  /* 0x000000200e0a72a5 */ /* 0x000fe4000f8e00ff */
[----:B------:R-:W-:Y:S02]  /*4590*/  USEL UR4, UR37, UR39, !UP2 ;  /* 0x0000002725047287 */ /* 0x000fe4000d000000 */
[----:B------:R-:W-:Y:S02]  /*45a0*/  UISETP.NE.AND UP0, UPT, UR15, 0x1, UPT ;  /* 0x000000010f00788c */ /* 0x000fe4000bf05270 */
[----:B------:R-:W-:Y:S02]  /*45b0*/  UP2UR UR20, UPR, URZ, 0x2 ;  /* 0x00000002ff147883 */ /* 0x000fe40008000000 */
[----:B------:R-:W-:Y:S02]  /*45c0*/  UISETP.NE.AND UP1, UPT, UR42, 0x1, UPT ;  /* 0x000000012a00788c */ /* 0x000fe4000bf25270 */
[----:B-1----:R-:W-:Y:S02]  /*45d0*/  UIMAD.WIDE.U32 UR16, UR4, UR22, URZ ;  /* 0x00000016041072a5 */ /* 0x002fe4000f8e00ff */
[----:B------:R-:W-:Y:S01]  /*45e0*/  USEL UR7, UR38, UR40, !UP0 ;  /* 0x0000002826077287 */ /* 0x000fe2000c000000 */
[----:B------:R-:W-:Y:S02]  /*45f0*/  UMOV UR5, UR9 ;  /* 0x0000000900057c82 */ /* 0x000fe40008000000 */
[----:B------:R-:W-:Y:S02]  /*4600*/  USHF.R.U32.HI UR6, URZ, UR43, UR5 ;  /* 0x0000002bff067299 */ /* 0x000fe40008011605 */
[----:B------:R-:W-:Y:S02]  /*4610*/  UIMAD.WIDE.U32 UR18, UR7, UR22, URZ ;  /* 0x00000016071272a5 */ /* 0x000fe4000f8e00ff */
[----:B------:R-:W-:Y:S02]  /*4620*/  USEL UR6, UR13, UR6, !UP2 ;  /* 0x000000060d067287 */ /* 0x000fe4000d000000 */
[----:B------:R-:W-:Y:S01]  /*4630*/  UISETP.NE.AND UP2, UPT, UR12, URZ, UPT ;  /* 0x000000ff0c00728c */ /* 0x000fe2000bf45270 */
[----:B------:R-:W-:Y:S01]  /*4640*/  UMOV UR5, UR11 ;  /* 0x0000000b00057c82 */ /* 0x000fe20008000000 */
[----:B------:R-:W-:Y:S02]  /*4650*/  UIMAD.WIDE.U32 UR10, UR6, UR22, URZ ;  /* 0x00000016060a72a5 */ /* 0x000fe4000f8e00ff */
[----:B------:R-:W-:Y:S03]  /*4660*/  USHF.R.U32.HI UR8, URZ, UR33, UR5 ;  /* 0x00000021ff087299 */ /* 0x000fe60008011605 */
[----:B------:R-:W-:Y:S02]  /*4670*/  UMOV UR5, UR17 ;  /* 0x0000001100057c82 */ /* 0x000fe40008000000 */
[----:B------:R-:W-:Y:S03]  /*4680*/  @UP1 USHF.R.U32.HI UR4, URZ, UR23, UR5 ;  /* 0x00000017ff041299 */ /* 0x000fe60008011605 */
[----:B------:R-:W-:Y:S01]  /*4690*/  UMOV UR5, UR19 ;  /* 0x0000001300057c82 */ /* 0x000fe20008000000 */
[----:B------:R-:W-:Y:S02]  /*46a0*/  UIMAD UR4, UR42, UR4, URZ ;  /* 0x000000042a0472a4 */ /* 0x000fe4000f8e02ff */
[----:B------:R-:W-:Y:S02]  /*46b0*/  @UP1 USHF.R.U32.HI UR7, URZ, UR23, UR5 ;  /* 0x00000017ff071299 */ /* 0x000fe40008011605 */
[----:B------:R-:W-:Y:S02]  /*46c0*/  USEL UR5, UR14, UR8, !UP0 ;  /* 0x000000080e057287 */ /* 0x000fe4000c000000 */
[----:B------:R-:W-:Y:S02]  /*46d0*/  UIMAD UR8, UR42, UR7, URZ ;  /* 0x000000072a0872a4 */ /* 0x000fe4000f8e02ff */
[----:B------:R-:W-:Y:S03]  /*46e0*/  UISETP.GE.AND UP0, UPT, UR6, UR4, UPT ;  /* 0x000000040600728c */ /* 0x000fe6000bf06270 */
[----:B------:R-:W-:Y:S01]  /*46f0*/  UMOV UR4, UR11 ;  /* 0x0000000b00047c82 */ /* 0x000fe20008000000 */
[----:B------:R-:W-:Y:S02]  /*4700*/  UISETP.GE.OR UP0, UPT, UR5, UR8, UP0 ;  /* 0x000000080500728c */ /* 0x000fe40008706670 */
[----:B------:R-:W-:Y:S02]  /*4710*/  USHF.R.U32.HI UR4, URZ, UR23, UR4 ;  /* 0x00000017ff047299 */ /* 0x000fe40008011604 */
[----:B------:R-:W-:Y:S02]  /*4720*/  UIMAD.WIDE.U32 UR8, UR5, UR22, URZ ;  /* 0x00000016050872a5 */ /* 0x000fe4000f8e00ff */
[----:B------:R-:W-:Y:S04]  /*4730*/  USEL UR10, UR6, UR4, !UP1 ;  /* 0x00000004060a7287 */ /* 0x000fe8000c800000 */
[----:B------:R-:W-:Y:S01]  /*4740*/  UIADD3 UR11, UPT, UPT, -UR10, URZ, URZ ;  /* 0x000000ff0a0b7290 */ /* 0x000fe2000fffe1ff */
[----:B------:R-:W-:Y:S02]  /*4750*/  @!UP0 UMOV UR4, UR9 ;  /* 0x0000000900048c82 */ /* 0x000fe40008000000 */
[----:B------:R-:W-:Y:S02]  /*4760*/  @!UP0 USHF.R.U32.HI UR4, URZ, UR23, UR4 ;  /* 0x00000017ff048299 */ /* 0x000fe40008011604 */
[----:B------:R-:W-:Y:S02]  /*4770*/  UIMAD UR8, UR42, UR11, UR6 ;  /* 0x0000000b2a0872a4 */ /* 0x000fe4000f8e0206 */
[----:B------:R-:W-:Y:S02]  /*4780*/  @!UP0 USEL UR4, UR5, UR4, !UP1 ;  /* 0x0000000405048287 */ /* 0x000fe4000c800000 */
[----:B------:R-:W-:Y:S02]  /*4790*/  UISETP.NE.AND UP1, UPT, UR20, URZ, UPT ;  /* 0x000000ff1400728c */ /* 0x000fe4000bf25270 */
[----:B------:R-:W-:Y:S02]  /*47a0*/  @!UP0 UIMAD UR8, UR7, UR8, UR4 ;  /* 0x00000008070882a4 */ /* 0x000fe4000f8e0204 */
[----:B------:R-:W-:Y:S02]  /*47b0*/  @!UP0 UIADD3 UR9, UPT, UPT, UR10, -UR4, URZ ;  /* 0x800000040a098290 */ /* 0x000fe4000fffe0ff */
[----:B------:R-:W-:Y:S02]  /*47c0*/  UIADD3 UR4, UPT, UPT, -UR5, URZ, URZ ;  /* 0x000000ff05047290 */ /* 0x000fe4000fffe1ff */
[----:B------:R-:W-:Y:S02]  /*47d0*/  UIADD3 UR7, UPT, UPT, -UR6, URZ, URZ ;  /* 0x000000ff06077290 */ /* 0x000fe4000fffe1ff */
[----:B------:R-:W-:Y:S02]  /*47e0*/  @!UP0 UIMAD UR6, UR9, UR42, UR5 ;  /* 0x0000002a090682a4 */ /* 0x000fe4000f8e0205 */
[----:B------:R-:W-:Y:S02]  /*47f0*/  UIMAD UR14, UR15, UR4, UR14 ;  /* 0x000000040f0e72a4 */ /* 0x000fe4000f8e020e */
[----:B------:R-:W-:Y:S01]  /*4800*/  UIMAD UR4, UR34, UR7, UR13 ;  /* 0x00000007220472a4 */ /* 0x000fe2000f8e020d */
[----:B------:R-:W-:Y:S02]  /*4810*/  @!UP0 UMOV UR5, UR8 ;  /* 0x0000000800058c82 */ /* 0x000fe40008000000 */
[----:B------:R-:W-:Y:S02]  /*4820*/  UIMAD UR14, UR5, UR15, UR14 ;  /* 0x0000000f050e72a4 */ /* 0x000fe4000f8e020e */
[----:B------:R-:W-:Y:S11]  /*4830*/  UIMAD UR13, UR6, UR34, UR4 ;  /* 0x00000022060d72a4 */ /* 0x000ff6000f8e0204 */
[----:B------:R-:W-:Y:S01]  /*4840*/  @!UPT UIADD3 URZ, UPT, UPT, URZ, URZ, URZ ;  /* 0x000000fffffff290 */ /* 0x000fe2000fffe0ff */
.L_x_77:
[----:B------:R-:W3:Y:S01]  /*4850*/  @!UP3 LDCU.128 UR8, c[0x0][0xb10] ;  /* 0x00016200ff08b7ac */ /* 0x000ee20008000c00 */
[----:B------:R-:W-:Y:S02]  /*4860*/  ISETP.NE.U32.AND P0, PT, RZ, UR30, PT ;  /* 0x0000001eff007c0c */ /* 0x000fe4000bf05070 */
[----:B------:R-:W-:Y:S02]  /*4870*/  SHF.L.U32 R2, R11, 0x1f, RZ ;  /* 0x0000001f0b027819 */ /* 0x000fe400000006ff */
[----:B------:R-:W-:Y:S01]  /*4880*/  ISETP.NE.AND.EX P0, PT, RZ, UR31, PT, P0 ;  /* 0x0000001fff007c0c */ /* 0x000fe2000bf05300 */
[----:B------:R-:W4:Y:S01]  /*4890*/  @!UP3 LDCU UR5, c[0x0][0xb0c] ;  /* 0x00016180ff05b7ac */ /* 0x000f220008000800 */
[----:B---3--:R-:W-:Y:S07]  /*48a0*/  UIMAD.WIDE.U32 UR6, UR14, UR8, URZ ;  /* 0x000000080e0672a5 */ /* 0x008fee000f8e00ff */
[----:B------:R-:W-:Y:S01]  /*48b0*/  @!UP3 UMOV UR4, UR7 ;  /* 0x000000070004bc82 */ /* 0x000fe20008000000 */
[----:B----4-:R-:W-:Y:S02]  /*48c0*/  @!UP3 UISETP.NE.AND UP0, UPT, UR5, 0x1, UPT ;  /* 0x000000010500b88c */ /* 0x010fe4000bf05270 */
[----:B------:R-:W-:Y:S02]  /*48d0*/  @!UP3 USHF.R.U32.HI UR4, URZ, UR9, UR4 ;  /* 0x00000009ff04b299 */ /* 0x000fe40008011604 */
[----:B------:R-:W-:Y:S02]  /*48e0*/  UIMAD.WIDE.U32 UR6, UR13, UR11, URZ ;  /* 0x0000000b0d0672a5 */ /* 0x000fe4000f8e00ff */
[----:B------:R-:W-:Y:S02]  /*48f0*/  @!UP3 USEL UR8, UR14, UR4, !UP0 ;  /* 0x000000040e08b287 */ /* 0x000fe4000c000000 */
[----:B------:R-:W-:Y:S03]  /*4900*/  @!UP3 UISETP.NE.AND UP0, UPT, UR10, 0x1, UPT ;  /* 0x000000010a00b88c */ /* 0x000fe6000bf05270 */
[----:B------:R-:W-:Y:S02]  /*4910*/  @!UP3 UMOV UR6, UR7 ;  /* 0x000000070006bc82 */ /* 0x000fe40008000000 */
[----:B------:R-:W3:Y:S02]  /*4920*/  @!UP3 LDCU UR4, c[0x0][0xb20] ;  /* 0x00016400ff04b7ac */ /* 0x000ee40008000800 */
[----:B---3--:R-:W-:Y:S04]  /*4930*/  @!UP3 USHF.R.U32.HI UR6, URZ, UR4, UR6 ;  /* 0x00000004ff06b299 */ /* 0x008fe80008011606 */
[----:B------:R-:W-:Y:S04]  /*4940*/  @!UP3 USEL UR6, UR13, UR6, !UP0 ;  /* 0x000000060d06b287 */ /* 0x000fe8000c000000 */
[----:B------:R-:W-:Y:S02]  /*4950*/  @!UP3 UIADD3 UR4, UPT, UPT, -UR8, UR6, URZ ;  /* 0x000000060804b290 */ /* 0x000fe4000fffe1ff */
[----:B------:R-:W-:Y:S02]  /*4960*/  @!UP3 UIADD3 UR6, UPT, UPT, UR8, -UR6, URZ ;  /* 0x800000060806b290 */ /* 0x000fe4000fffe0ff */
[----:B------:R-:W-:Y:S02]  /*4970*/  @!UP3 UIMAD UR14, UR4, UR5, UR14 ;  /* 0x00000005040eb2a4 */ /* 0x000fe4000f8e020e */
[----:B------:R-:W-:Y:S01]  /*4980*/  @!UP3 UIMAD UR13, UR6, UR10, UR13 ;  /* 0x0000000a060db2a4 */ /* 0x000fe2000f8e020d */
[----:B------:R-:W-:Y:S11]  /*4990*/  BRA.U UP4, `(.L_x_78) ;  /* 0x0000000104107547 */ /* 0x000ff6000b800000 */
[----:B------:R-:W-:Y:S04]  /*49a0*/  MOV R3, UR41 ;  /* 0x0000002900037c02 */ /* 0x000fe80008000f00 */
[----:B------:R-:W-:Y:S04]  /*49b0*/  SHF.L.U32 R3, R3, 0x1f, RZ ;  /* 0x0000001f03037819 */ /* 0x000fe800000006ff */
[----:B------:R-:W3:Y:S02]  /*49c0*/  SYNCS.PHASECHK.TRANS64.TRYWAIT P1, [UR21+0x68], R3 ;  /* 0x00006803ff0075a7 */ /* 0x000ee40008021115 */
[----:B---3--:R-:W-:Y:S05]  /*49d0*/  @!P1 BRA `(.L_x_79) ;  /* 0x0000003000749947 */ /* 0x008fea0003800000 */
.L_x_78:
[----:B------:R-:W-:Y:S05]  /*49e0*/  BRA.U !UP6, `(.L_x_80) ;  /* 0x000000010e387547 */ /* 0x000fea000b800000 */
[----:B------:R-:W-:Y:S01]  /*49f0*/  UPLOP3.LUT UP1, UPT, UPT, UPT, UP5, 0x80, 0x8 ;  /* 0x000000000008789c */ /* 0x000fe20003f2f050 */
[----:B--2---:R-:W-:Y:S01]  /*4a00*/  HFMA2 R0, -RZ, RZ, 0, 5.9604644775390625e-08 ;  /* 0x00000001ff007431 */ /* 0x004fe200000001ff */
[----:B------:R-:W2:Y:S01]  /*4a10*/  LDCU.64 UR8, c[0x0][0x358] ;  /* 0x00006b00ff0877ac */ /* 0x000ea20008000a00 */
[----:B------:R-:W-:Y:S03]  /*4a20*/  IMAD.MOV.U32 R111, RZ, RZ, 0x1 ;  /* 0x00000001ff6f7424 */ /* 0x000fe600078e00ff */
[----:B------:R-:W-:Y:S05]  /*4a30*/  PLOP3.LUT P1, PT, PT, PT, UP1, 0x80, 0x8 ;  /* 0x000000000008781c */ /* 0x000fea0003f2f018 */
[----:B------:R-:W3:Y:S01]  /*4a40*/  @UP1 LDCU.64 UR4, c[0x0][0x888] ;  /* 0x00011100ff0417ac */ /* 0x000ee20008000a00 */
[----:B------:R-:W-:Y:S07]  /*4a50*/  @UP1 UIMAD UR6, UR36, UR30, URZ ;  /* 0x0000001e240612a4 */ /* 0x000fee000f8e02ff */
[----:B------:R-:W-:Y:S01]  /*4a60*/  @!P1 PRMT R111, R0, 0x7610, R111 ;  /* 0x00007610006f9816 */ /* 0x000fe2000000006f */
[----:B---3--:R-:W-:Y:S06]  /*4a70*/  @UP1 UIMAD.WIDE UR4, UR6, 0x4, UR4 ;  /* 0x00000004060418a5 */ /* 0x008fec000f8e0204 */
[----:B-----5:R-:W-:Y:S01]  /*4a80*/  IMAD.U32 R58, RZ, RZ, UR4 ;  /* 0x00000004ff3a7e24 */ /* 0x020fe2000f8e00ff */
[----:B------:R-:W-:Y:S04]  /*4a90*/  MOV R59, UR5 ;  /* 0x00000005003b7c02 */ /* 0x000fe80008000f00 */
[----:B------:R-:W3:Y:S01]  /*4aa0*/  @!UP1 LDCU UR4, c[0x0][0x880] ;  /* 0x00011000ff0497ac */ /* 0x000ee20008000800 */
[----:B--2---:R4:W5:Y:S02]  /*4ab0*/  @P1 LDG.E R58, desc[UR8][R58.64] ;  /* 0x000000083a3a1981 */ /* 0x004964000c1e1900 */
[----:B---34-:R-:W-:Y:S07]  /*4ac0*/  @!P1 IMAD.U32 R58, RZ, RZ, UR4 ;  /* 0x00000004ff3a9e24 */ /* 0x018fee000f8e00ff */
.L_x_80:
[----:B-----5:R-:W-:Y:S01]  /*4ad0*/  @!P0 FSETP.EQ.AND P2, PT, R58, RZ, PT ;  /* 0x000000ff3a00820b */ /* 0x020fe20003f42000 */
[----:B------:R-:W-:Y:S01]  /*4ae0*/  @!UPT UIADD3 URZ, UPT, UPT, URZ, URZ, URZ ;  /* 0x000000fffffff290 */ /* 0x000fe2000fffe0ff */
[----:B------:R-:W-:Y:S11]  /*4af0*/  @!P0 BRA `(.L_x_81) ;  /* 0x0000000000148947 */ /* 0x000ff60003800000 */
[----:B------:R-:W-:Y:S02]  /*4b00*/  LOP3.LUT P0, RZ, R111, 0xff, RZ, 0xc0, !PT ;  /* 0x000000ff6fff7812 */ /* 0x000fe4000780c0ff */
[----:B------:R-:W-:Y:S04]  /*4b10*/  PLOP3.LUT P2, PT, PT, PT, UP1, 0x80, 0x8 ;  /* 0x000000000008781c */ /* 0x000fe80003f4f018 */
[----:B------:R-:W-:Y:S07]  /*4b20*/  PLOP3.LUT P2, PT, P2, PT, PT, 0x8, 0x80 ;  /* 0x000000000080781c */ /* 0x000fee000174e170 */
[----:B------:R-:W-:Y:S11]  /*4b30*/  @P0 FSETP.EQ.AND P2, PT, R58, RZ, PT ;  /* 0x000000ff3a00020b */ /* 0x000ff60003f42000 */
[----:B------:R-:W-:Y:S02]  /*4b40*/  @!UPT UIADD3 URZ, UPT, UPT, URZ, URZ, URZ ;  /* 0x000000fffffff290 */ /* 0x000fe4000fffe0ff */
.L_x_81:
[----:B------:R-:W3:Y:S01]  /*4b50*/  SYNCS.PHASECHK.TRANS64.TRYWAIT P0, [UR21+0x58], R2 ;  /* 0x00005802ff0075a7 */ /* 0x000ee20008001115 */
[----:B------:R-:W-:Y:S02]  /*4b60*/  ELECT P1, URZ, PT ;  /* 0x0000000000ff782f */ /* 0x000fe40003820000 */
[----:B------:R-:W-:Y:S01]  /*4b70*/  IADD3 R10, PT, PT, R10, 0x1, RZ ;  /* 0x000000010a0a7810 */ /* 0x000fe20007ffe0ff */
[----:B---3--:R-:W-:Y:S10]  /*4b80*/  @!P0 BRA `(.L_x_82) ;  /* 0x0000003000208947 */ /* 0x008ff40003800000 */
.L_x_137:
[----:B------:R-:W-:Y:S01]  /*4b90*/  UPLOP3.LUT UP4, UPT, UPT, UPT, UPT, 0x80, 0x8 ;  /* 0x000000000008789c */ /* 0x000fe20003f8f070 */
[----:B------:R-:W-:Y:S01]  /*4ba0*/  PLOP3.LUT P1, PT, P2, P1, PT, 0xf2, 0x2f ;  /* 0x00000000002f781c */ /* 0x000fe20001723e72 */
[----:B------:R-:W-:Y:S01]  /*4bb0*/  UMOV UR6, 0x0 ;  /* 0x0000000000067882 */ /* 0x000fe20000000000 */
[----:B------:R-:W-:Y:S01]  /*4bc0*/  UMOV UR7, 0x10000000 ;  /* 0x1000000000077882 */ /* 0x000fe20000000000 */
[----:B------:R-:W-:Y:S01]  /*4bd0*/  UMOV UR28, UR36 ;  /* 0x00000024001c7c82 */ /* 0x000fe20008000000 */
[----:B------:R-:W-:Y:S01]  /*4be0*/  UMOV UR20, UR36 ;  /* 0x0000002400147c82 */ /* 0x000fe20008000000 */
[----:B------:R-:W-:Y:S01]  /*4bf0*/  UMOV UR12, UR36 ;  /* 0x00000024000c7c82 */ /* 0x000fe20008000000 */
[----:B------:R-:W-:Y:S01]  /*4c00*/  LOP3.LUT R11, R11, 0x1, RZ, 0x3c, !PT ;  /* 0x000000010b0b7812 */ /* 0x000fe200078e3cff */
[----:B------:R-:W-:Y:S06]  /*4c10*/  UMOV UR36, UR29 ;  /* 0x0000001d00247c82 */ /* 0x000fec0008000000 */
[----:B--2---:R-:W-:Y:S01]  /*4c20*/  @!P1 IADD3 R2, P0, PT, R12, 0x580, RZ ;  /* 0x000005800c029810 */ /* 0x004fe20007f1e0ff */
[----:B------:R-:W-:Y:S03]  /*4c30*/  VOTEU.ALL UP0, P1 ;  /* 0x0000000000ff7886 */ /* 0x000fe60000800000 */
[----:B------:R-:W-:Y:S01]  /*4c40*/  @!P1 R2UR UR5, R2 ;  /* 0x00000000020592ca */ /* 0x000fe200000e0000 */
[----:B------:R-:W-:Y:S01]  /*4c50*/  @!P1 IMAD.X R0, RZ, RZ, R13, P0 ;  /* 0x000000ffff009224 */ /* 0x000fe200000e060d */
[----:B------:R-:W-:Y:S01]  /*4c60*/  @!UP0 UIMAD UR26, UR45, 0x60, URZ ;  /* 0x000000602d1a88a4 */ /* 0x000fe2000f8e02ff */
[----:B------:R-:W-:Y:S01]  /*4c70*/  ISETP.NE.AND P0, PT, R10, 0x2, PT ;  /* 0x000000020a00780c */ /* 0x000fe20003f05270 */
[----:B------:R-:W-:Y:S02]  /*4c80*/  @!UP0 USHF.L.U32 UR27, UR46, 0x6, URZ ;  /* 0x000000062e1b8899 */ /* 0x000fe400080006ff */
[----:B------:R-:W-:Y:S01]  /*4c90*/  @!P1 R2UR UR4, R0 ;  /* 0x00000000000492ca */ /* 0x000fe200000e0000 */
[----:B------:R-:W-:Y:S01]  /*4ca0*/  @!UP0 UIADD3 UR24, UPT, UPT, UR21, 0x200, URZ ;  /* 0x0000020015188890 */ /* 0x000fe2000fffe0ff */
[----:B------:R-:W-:Y:S01]  /*4cb0*/  SEL R0, RZ, 0x1, P0 ;  /* 0x00000001ff007807 */ /* 0x000fe20000000000 */
[----:B------:R-:W-:Y:S01]  /*4cc0*/  @!UP0 UIADD3 UR25, UPT, UPT, UR21, 0x50, URZ ;  /* 0x0000005015198890 */ /* 0x000fe2000fffe0ff */
[----:B------:R-:W-:Y:S01]  /*4cd0*/  SEL R10, R10, RZ, P0 ;  /* 0x000000ff0a0a7207 */ /* 0x000fe20000000000 */
[----:B------:R-:W-:Y:S01]  /*4ce0*/  @!UP0 UIADD3 UR16, UPT, UPT, UR21, 0xa00, URZ ;  /* 0x00000a0015108890 */ /* 0x000fe2000fffe0ff */
[----:B------:R-:W-:Y:S01]  /*4cf0*/  LOP3.LUT R9, R9, R0, RZ, 0x3c, !PT ;  /* 0x0000000009097212 */ /* 0x000fe200078e3cff */
[----:B------:R-:W-:Y:S01]  /*4d00*/  IMAD.U32 R2, RZ, RZ, UR5 ;  /* 0x00000005ff027e24 */ /* 0x000fe2000f8e00ff */
[----:B------:R-:W-:Y:S02]  /*4d10*/  @!UP0 UIADD3 UR8, UPT, UPT, UR21, 0x1200, URZ ;  /* 0x0000120015088890 */ /* 0x000fe4000fffe0ff */
[----:B------:R-:W-:Y:S02]  /*4d20*/  @!UP0 UIADD3 UR18, UPT, UPT, UR26, 0x20, URZ ;  /* 0x000000201a128890 */ /* 0x000fe4000fffe0ff */
[----:B------:R-:W-:Y:S01]  /*4d30*/  @!UP0 UIADD3 UR10, UPT, UPT, UR26, 0x40, URZ ;  /* 0x000000401a0a8890 */ /* 0x000fe2000fffe0ff */
[----:B------:R-:W-:Y:S01]  /*4d40*/  IMAD.U32 R3, RZ, RZ, UR4 ;  /* 0x00000004ff037e24 */ /* 0x000fe2000f8e00ff */
[----:B------:R-:W-:Y:S01]  /*4d50*/  @!P1 R2UR UR4, R2 ;  /* 0x00000000020492ca */ /* 0x000fe200000e0000 */
[----:B------:R-:W-:Y:S01]  /*4d60*/  VOTEU.ALL UP0, P1 ;  /* 0x0000000000ff7886 */ /* 0x000fe20000800000 */
[----:B------:R-:W-:Y:S01]  /*4d70*/  UMOV UR17, UR25 ;  /* 0x0000001900117c82 */ /* 0x000fe20008000000 */
[----:B------:R-:W-:Y:S01]  /*4d80*/  UMOV UR19, UR27 ;  /* 0x0000001b00137c82 */ /* 0x000fe20008000000 */
[----:B------:R-:W-:Y:S01]  /*4d90*/  @!P1 R2UR UR5, R3 ;  /* 0x00000000030592ca */ /* 0x000fe200000e0000 */
[----:B------:R-:W-:Y:S01]  /*4da0*/  UMOV UR9, UR25 ;  /* 0x0000001900097c82 */ /* 0x000fe20008000000 */
[----:B------:R-:W-:Y:S01]  /*4db0*/  UMOV UR11, UR27 ;  /* 0x0000001b000b7c82 */ /* 0x000fe20008000000 */
[----:B------:R-:W-:Y:S02]  /*4dc0*/  UIADD3 UR45, UPT, UPT, UR13, UR57, URZ ;  /* 0x000000390d2d7290 */ /* 0x000fe4000fffe0ff */
[----:B------:R-:W-:Y:S08]  /*4dd0*/  UIADD3 UR46, UPT, UPT, UR14, UR60, URZ ;  /* 0x0000003c0e2e7290 */ /* 0x000ff0000fffe0ff */
[----:B------:R2:W-:Y:S01]  /*4de0*/  @!UP0 UTMALDG.3D [UR24], [UR4], desc[UR6] ;  /* 0x00000618040085b4 */ /* 0x0005e20008011000 */
[----:B------:R-:W-:Y:S05]  /*4df0*/  VOTEU.ALL UP0, P1 ;  /* 0x0000000000ff7886 */ /* 0x000fea0000800000 */
[----:B------:R2:W-:Y:S01]  /*4e00*/  @!UP0 UTMALDG.3D [UR16], [UR4], desc[UR6] ;  /* 0x00000610040085b4 */ /* 0x0005e20008011000 */
[----:B------:R-:W-:Y:S05]  /*4e10*/  VOTEU.ALL UP0, P1 ;  /* 0x0000000000ff7886 */ /* 0x000fea0000800000 */
[----:B------:R2:W-:Y:S01]  /*4e20*/  @!UP0 UTMALDG.3D [UR8], [UR4], desc[UR6] ;  /* 0x00000608040085b4 */ /* 0x0005e20008011000 */
[----:B------:R2:W-:Y:S01]  /*4e30*/  @!P1 SYNCS.ARRIVE.TRANS64.RED.A0TR RZ, [UR21+0x50], R8 ;  /* 0x00005008ffff99a7 */ /* 0x0005e20008300415 */
[----:B------:R-:W-:Y:S01]  /*4e40*/  SYNCS.ARRIVE.TRANS64.RED.A1T0 RZ, [UR48], RZ ;  /* 0x000000ffffff79a7 */ /* 0x000fe20008100430 */
[----:B------:R-:W-:Y:S05]  /*4e50*/  BRA.U UP2, `(.L_x_83) ;  /* 0xfffffff502407547 */ /* 0x000fea000b83ffff */
[----:B------:R-:W-:Y:S07]  /*4e60*/  MOV R0, UR21 ;  /* 0x0000001500007c02 */ /* 0x000fee0008000f00 */
.L_x_84:
[----:B---3--:R-:W-:-:S04]  /*4e70*/  SHF.L.U32 R2, R11, 0x1f, RZ ;  /* 0x0000001f0b027819 */ /* 0x008fc800000006ff */
[----:B------:R3:W4:Y:S03]  /*4e80*/  SYNCS.PHASECHK.TRANS64.TRYWAIT P0, [R0+URZ+0x58], R2 ;  /* 0x00005802000075a7 */ /* 0x00072600080011ff */
[----:B----4-:R-:W-:Y:S05]  /*4e90*/  @!P0 NANOSLEEP.SYNCS 0x989680 ;  /* 0x009896800000895d */ /* 0x010fea0003900000 */
[----:B------:R-:W4:Y:S02]  /*4ea0*/  @!P0 SYNCS.PHASECHK.TRANS64 P0, [R0+URZ+0x58], R2 ;  /* 0x00005802000085a7 */ /* 0x000f2400080010ff */
[----:B-12-4-:R-:W-:Y:S05]  /*4eb0*/  @P0 EXIT ;  /* 0x000000000000094d */ /* 0x016fea0003800000 */
[----:B------:R-:W-:Y:S05]  /*4ec0*/  BRA `(.L_x_84) ;  /* 0xfffffffc00e87947 */ /* 0x000fea000383ffff */
.L_x_75:
[----:B------:R-:W-:-:S06]  /*4ed0*/  UISETP.GE.AND UP0, UPT, UR18, 0x4, UPT ;  /* 0x000000041200788c */ /* 0x000fcc000bf06270 */
[----:B------:R-:W-:-:S13]  /*4ee0*/  PLOP3.LUT P0, PT, PT, PT, UP0, 0x80, 0x8 ;  /* 0x000000000008781c */ /* 0x000fda0003f0f008 */
[----:B-1----:R-:W-:Y:S05]  /*4ef0*/  @!P0 EXIT ;  /* 0x000000000000894d */ /* 0x002fea0003800000 */
[----:B------:R-:W-:Y:S01]  /*4f00*/  BAR.SYNC.DEFER_BLOCKING 0x6, 0xa0 ;  /* 0x0182800000007b1d */ /* 0x000fe20000010000 */
[C---:B------:R-:W-:Y:S01]  /*4f10*/  IMAD.SHL.U32 R6, R101.reuse, 0x20, RZ ;  /* 0x0000002065067824 */ /* 0x040fe200078e00ff */
[----:B------:R-:W-:Y:S01]  /*4f20*/  CS2R R114, SRZ ;  /* 0x0000000000727805 */ /* 0x000fe2000001ff00 */
[C---:B------:R-:W-:Y:S02]  /*4f30*/  IMAD.SHL.U32 R110, R101.reuse, 0x10, RZ ;  /* 0x00000010656e7824 */ /* 0x040fe400078e00ff */
[C---:B------:R-:W-:Y:S01]  /*4f40*/  IMAD.SHL.U32 R3, R101.reuse, 0x4, RZ ;  /* 0x0000000465037824 */ /* 0x040fe200078e00ff */
[----:B------:R-:W-:Y:S02]  /*4f50*/  UMOV UR44, 0x400 ;  /* 0x00000400002c7882 */ /* 0x000fe40000000000 */
[----:B------:R-:W1:Y:S01]  /*4f60*/  LDC.64 R106, c[0x0][0x888] ;  /* 0x00022200ff6a7b82 */ /* 0x000e620000000a00 */
[----:B------:R-:W-:Y:S01]  /*4f70*/  ULEA UR44, UR48, UR44, 0x18 ;  /* 0x0000002c302c7291 */ /* 0x000fe2000f8ec0ff */
[----:B------:R-:W-:Y:S01]  /*4f80*/  LOP3.LUT R2, R6, 0x80, RZ, 0xc0, !PT ;  /* 0x0000008006027812 */ /* 0x000fe200078ec0ff */
[----:B------:R-:W-:Y:S01]  /*4f90*/  IMAD.MOV.U32 R56, RZ, RZ, RZ ;  /* 0x000000ffff387224 */ /* 0x000fe200078e00ff */
[----:B------:R-:W-:Y:S01]  /*4fa0*/  LOP3.LUT R110, R110, 0x600, RZ, 0xc0, !PT ;  /* 0x000006006e6e7812 */ /* 0x000fe200078ec0ff */
[----:B------:R-:W-:Y:S01]  /*4fb0*/  UIADD3 UR4, UPT, UPT, UR44, 0x1a00, URZ ;  /* 0x00001a002c047890 */ /* 0x000fe2000fffe0ff */
[----:B------:R-:W-:Y:S01]  /*4fc0*/  LOP3.LUT R2, R2, 0x10, R101, 0xf8, !PT ;  /* 0x0000001002027812 */ /* 0x000fe200078ef865 */
[----:B------:R-:W-:Y:S01]  /*4fd0*/  IMAD.MOV.U32 R116, RZ, RZ, RZ ;  /* 0x000000ffff747224 */ /* 0x000fe200078e00ff */
[----:B------:R-:W2:Y:S01]  /*4fe0*/  LDC.64 R108, c[0x0][0x890] ;  /* 0x00022400ff6c7b82 */ /* 0x000ea20000000a00 */
[--C-:B------:R-:W-:Y:S01]  /*4ff0*/  LOP3.LUT R110, R110, 0x60, R6.reuse, 0xf8, !PT ;  /* 0x000000606e6e7812 */ /* 0x100fe200078ef806 */
[----:B------:R-:W-:Y:S01]  /*5000*/  IMAD.MOV.U32 R113, RZ, RZ, RZ ;  /* 0x000000ffff717224 */ /* 0x000fe200078e00ff */
[----:B------:R-:W-:Y:S01]  /*5010*/  LOP3.LUT R3, R2, 0x10, R3, 0x78, !PT ;  /* 0x0000001002037812 */ /* 0x000fe200078e7803 */
[----:B------:R-:W-:Y:S01]  /*5020*/  IMAD.U32 R2, R101, 0x10000, RZ ;  /* 0x0001000065027824 */ /* 0x000fe200078e00ff */
[----:B------:R-:W-:Y:S01]  /*5030*/  LOP3.LUT R110, R110, 0x100, R6, 0xf8, !PT ;  /* 0x000001006e6e7812 */ /* 0x000fe200078ef806 */
[----:B------:R-:W-:Y:S01]  /*5040*/  IMAD.U32 R117, RZ, RZ, UR4 ;  /* 0x00000004ff757e24 */ /* 0x000fe2000f8e00ff */
[----:B------:R-:W3:Y:S01]  /*5050*/  LDCU UR50, c[0x0][0x370] ;  /* 0x00006e00ff3277ac */ /* 0x000ee20008000800 */
[----:B------:R-:W4:Y:S01]  /*5060*/  LDC.64 R104, c[0x0][0x8b0] ;  /* 0x00022c00ff687b82 */ /* 0x000f220000000a00 */
[----:B------:R-:W3:Y:S01]  /*5070*/  LDS R0, [UR44+0x120] ;  /* 0x0001202cff007984 */ /* 0x000ee20008000800 */
[----:B------:R-:W-:Y:S01]  /*5080*/  LOP3.LUT R2, R2, 0x600000, RZ, 0xc0, !PT ;  /* 0x0060000002027812 */ /* 0x000fe200078ec0ff */
[----:B------:R-:W1:Y:S01]  /*5090*/  LDCU.64 UR62, c[0x0][0x348] ;  /* 0x00006900ff3e77ac */ /* 0x000e620008000a00 */
[----:B------:R-:W-:Y:S01]  /*50a0*/  LOP3.LUT R110, R110, R3, RZ, 0xfc, !PT ;  /* 0x000000036e6e7212 */ /* 0x000fe200078efcff */
[----:B------:R-:W1:Y:S03]  /*50b0*/  LDCU UR43, c[0x0][0xb0c] ;  /* 0x00016180ff2b77ac */ /* 0x000e660008000800 */
[----:B------:R-:W1:Y:S01]  /*50c0*/  LDC.64 R102, c[0x0][0x8a8] ;  /* 0x00022a00ff667b82 */ /* 0x000e620000000a00 */
[----:B------:R-:W1:Y:S01]  /*50d0*/  LDCU UR39, c[0x0][0xb30] ;  /* 0x00016600ff2777ac */ /* 0x000e620008000800 */
[----:B------:R-:W1:Y:S01]  /*50e0*/  LDCU.64 UR58, c[0x0][0x888] ;  /* 0x00011100ff3a77ac */ /* 0x000e620008000a00 */
[----:B------:R-:W1:Y:S01]  /*50f0*/  LDCU.64 UR40, c[0x0][0xb28] ;  /* 0x00016500ff2877ac */ /* 0x000e620008000a00 */
[----:B------:R-:W1:Y:S01]  /*5100*/  LDCU.128 UR52, c[0x0][0xb10] ;  /* 0x00016200ff3477ac */ /* 0x000e620008000c00 */
[----:B------:R-:W1:Y:S01]  /*5110*/  LDCU UR49, c[0x0][0x374] ;  /* 0x00006e80ff3177ac */ /* 0x000e620008000800 */
[----:B------:R-:W-:Y:S01]  /*5120*/  UIADD3 UR56, UPT, UPT, UR44, 0x200, URZ ;  /* 0x000002002c387890 */ /* 0x000fe2000fffe0ff */
[----:B--23--:R-:W-:-:S11]  /*5130*/  IMAD.IADD R2, R0, 0x1, R2 ;  /* 0x0000000100027824 */ /* 0x00cfd600078e0202 */
.L_x_104:
[----:B------:R-:W-:Y:S02]  /*5140*/  LEA R8, R113, UR44, 0x3 ;  /* 0x0000002c71087c11 */ /* 0x000fe4000f8e18ff */
[----:B------:R-:W-:Y:S02]  /*5150*/  SHF.L.U32 R0, R115, 0x1f, RZ ;  /* 0x0000001f73007819 */ /* 0x000fe400000006ff */
[----:B-1----:R-:W-:Y:S02]  /*5160*/  LEA R4, R113, UR44, 0x4 ;  /* 0x0000002c71047c11 */ /* 0x002fe4000f8e20ff */
[----:B--2---:R-:W2:Y:S02]  /*5170*/  SYNCS.PHASECHK.TRANS64.TRYWAIT P0, [R8+URZ+0x70], R0 ;  /* 0x00007000080075a7 */ /* 0x004ea400080011ff */
[----:B--2---:R-:W-:Y:S05]  /*5180*/  @!P0 BRA `(.L_x_85) ;  /* 0x0000002800b88947 */ /* 0x004fea0003800000 */
.L_x_138:
[----:B------:R-:W3:Y:S01]  /*5190*/  LDS.128 R4, [R4+0x100] ;  /* 0x0001000004047984 */ /* 0x000ee20000000c00 */
[----:B------:R-:W-:Y:S01]  /*51a0*/  UISETP.GE.AND UP0, UPT, UR42, 0x1, UPT ;  /* 0x000000012a00788c */ /* 0x000fe2000bf06270 */
[----:B------:R-:W-:Y:S01]  /*51b0*/  @!PT LDS RZ, [RZ] ;  /* 0x00000000fffff984 */ /* 0x000fe20000000800 */
[----:B------:R-:W-:Y:S01]  /*51c0*/  @!PT LDS RZ, [RZ] ;  /* 0x00000000fffff984 */ /* 0x000fe20000000800 */
[----:B------:R-:W-:Y:S01]  /*51d0*/  @!PT LDS RZ, [RZ] ;  /* 0x00000000fffff984 */ /* 0x000fe20000000800 */
[----:B------:R-:W-:Y:S01]  /*51e0*/  @!PT LDS RZ, [RZ] ;  /* 0x00000000fffff984 */ /* 0x000fe20000000800 */
[----:B------:R1:W-:Y:S06]  /*51f0*/  MEMBAR.ALL.CTA ;  /* 0x0000000000007992 */ /* 0x0003ec0000008000 */
[----:B-1----:R-:W1:Y:S01]  /*5200*/  FENCE.VIEW.ASYNC.S ;  /* 0x00000000000073c6 */ /* 0x002e620000000000 */
[----:B---3--:R-:W-:Y:S11]  /*5210*/  LOP3.LUT P0, RZ, R6, 0x1, RZ, 0xc0, !PT ;  /* 0x0000000106ff7812 */ /* 0x008ff6000780c0ff */
[----:B------:R-:W-:Y:S02]  /*5220*/  @!UPT UIADD3 URZ, UPT, UPT, URZ, URZ, URZ ;  /* 0x000000fffffff290 */ /* 0x000fe4000fffe0ff */
[----:B-1----:R-:W-:Y:S01]  /*5230*/  VOTEU.ANY UP1, P0 ;  /* 0x0000000000ff7886 */ /* 0x002fe20000020100 */
[----:B------:R-:W-:Y:S01]  /*5240*/  PLOP3.LUT P0, PT, PT, PT, UP1, 0x80, 0x8 ;  /* 0x000000000008781c */ /* 0x000fe20003f0f018 */
[----:B------:R-:W-:Y:S11]  /*5250*/  UP2UR UR47, UPR, URZ, 0x2 ;  /* 0x00000002ff2f7883 */ /* 0x000ff60008000000 */
[----:B------:R-:W-:Y:S01]  /*5260*/  @!UPT UIADD3 URZ, UPT, UPT, URZ, URZ, URZ ;  /* 0x000000fffffff290 */ /* 0x000fe2000fffe0ff */
        /* <DEDUP_REMOVED lines=13> */
[----:B------:R-:W2:Y:S01]  /*5340*/  LDCU UR12, c[0x0][0xb20] ;  /* 0x00016400ff0c77ac */ /* 0x000ea20008000800 */
[----:B------:R-:W-:Y:S02]  /*5350*/  UIMAD.WIDE.U32 UR4, UR49, UR55, URZ ;  /* 0x00000037310472a5 */ /* 0x000fe4000f8e00ff */
[----:B------:R-:W-:Y:S02]  /*5360*/  UIMAD.WIDE.U32 UR6, UR50, UR52, URZ ;  /* 0x00000034320672a5 */ /* 0x000fe4000f8e00ff */
[----:B------:R-:W-:Y:S02]  /*5370*/  UISETP.NE.AND UP0, UPT, UR54, 0x1, UPT ;  /* 0x000000013600788c */ /* 0x000fe4000bf05270 */
[----:B------:R-:W-:Y:S02]  /*5380*/  UIMAD.WIDE.U32 UR8, UR37, UR55, URZ ;  /* 0x00000037250872a5 */ /* 0x000fe4000f8e00ff */
[----:B------:R-:W-:Y:S02]  /*5390*/  UIMAD.WIDE.U32 UR10, UR38, UR52, URZ ;  /* 0x00000034260a72a5 */ /* 0x000fe4000f8e00ff */
[----:B------:R-:W-:Y:S02]  /*53a0*/  UISETP.NE.AND UP1, UPT, UR43, 0x1, UPT ;  /* 0x000000012b00788c */ /* 0x000fe4000bf25270 */
[----:B------:R-:W-:Y:S01]  /*53b0*/  UISETP.NE.AND UP2, UPT, UR42, 0x1, UPT ;  /* 0x000000012a00788c */ /* 0x000fe2000bf45270 */
[----:B------:R-:W-:Y:S02]  /*53c0*/  UMOV UR4, UR5 ;  /* 0x0000000500047c82 */ /* 0x000fe40008000000 */
[----:B--2---:R-:W-:Y:S03]  /*53d0*/  USHF.R.U32.HI UR5, URZ, UR12, UR4 ;  /* 0x0000000cff057299 */ /* 0x004fe60008011604 */
[----:B------:R-:W-:Y:S02]  /*53e0*/  UMOV UR4, UR7 ;  /* 0x0000000700047c82 */ /* 0x000fe40008000000 */
[----:B------:R-:W-:Y:S02]  /*53f0*/  USHF.R.U32.HI UR7, URZ, UR53, UR4 ;  /* 0x00000035ff077299 */ /* 0x000fe40008011604 */
[----:B------:R-:W-:Y:S02]  /*5400*/  USEL UR4, UR49, UR5, !UP0 ;  /* 0x0000000531047287 */ /* 0x000fe4000c000000 */
[----:B------:R-:W-:Y:S01]  /*5410*/  USEL UR7, UR50, UR7, !UP1 ;  /* 0x0000000732077287 */ /* 0x000fe2000c800000 */
[----:B------:R-:W-:Y:S01]  /*5420*/  UMOV UR5, UR9 ;  /* 0x0000000900057c82 */ /* 0x000fe20008000000 */
[----:B------:R-:W-:Y:S02]  /*5430*/  UIMAD.WIDE.U32 UR8, UR4, UR40, URZ ;  /* 0x00000028040872a5 */ /* 0x000fe4000f8e00ff */
[----:B------:R-:W-:Y:S03]  /*5440*/  USHF.R.U32.HI UR6, URZ, UR12, UR5 ;  /* 0x0000000cff067299 */ /* 0x000fe60008011605 */
[----:B------:R-:W-:Y:S01]  /*5450*/  UMOV UR5, UR11 ;  /* 0x0000000b00057c82 */ /* 0x000fe20008000000 */
[----:B------:R-:W-:Y:S02]  /*5460*/  UIMAD.WIDE.U32 UR10, UR7, UR40, URZ ;  /* 0x00000028070a72a5 */ /* 0x000fe4000f8e00ff */
[----:B------:R-:W-:Y:S02]  /*5470*/  USHF.R.U32.HI UR12, URZ, UR53, UR5 ;  /* 0x00000035ff0c7299 */ /* 0x000fe40008011605 */
[----:B------:R-:W-:Y:S01]  /*5480*/  USEL UR6, UR37, UR6, !UP0 ;  /* 0x0000000625067287 */ /* 0x000fe2000c000000 */
[----:B------:R-:W-:Y:S02]  /*5490*/  UMOV UR5, UR9 ;  /* 0x0000000900057c82 */ /* 0x000fe40008000000 */
[----:B------:R-:W-:Y:S01]  /*54a0*/  UMOV UR10, UR11 ;  /* 0x0000000b000a7c82 */ /* 0x000fe20008000000 */
[----:B------:R-:W-:Y:S02]  /*54b0*/  @UP2 USHF.R.U32.HI UR4, URZ, UR41, UR5 ;  /* 0x00000029ff042299 */ /* 0x000fe40008011605 */
[----:B------:R-:W-:Y:S02]  /*54c0*/  @UP2 USHF.R.U32.HI UR7, URZ, UR41, UR10 ;  /* 0x00000029ff072299 */ /* 0x000fe4000801160a */
[----:B------:R-:W-:Y:S02]  /*54d0*/  UIMAD UR4, UR42, UR4, URZ ;  /* 0x000000042a0472a4 */ /* 0x000fe4000f8e02ff */
[----:B------:R-:W-:Y:S02]  /*54e0*/  UIMAD.WIDE.U32 UR10, UR6, UR40, URZ ;  /* 0x00000028060a72a5 */ /* 0x000fe4000f8e00ff */
[----:B------:R-:W-:Y:S02]  /*54f0*/  USEL UR5, UR38, UR12, !UP1 ;  /* 0x0000000c26057287 */ /* 0x000fe4000c800000 */
[----:B------:R-:W-:Y:S02]  /*5500*/  UIMAD UR8, UR42, UR7, URZ ;  /* 0x000000072a0872a4 */ /* 0x000fe4000f8e02ff */
[----:B------:R-:W-:Y:S03]  /*5510*/  UISETP.GE.AND UP0, UPT, UR6, UR4, UPT ;  /* 0x000000040600728c */ /* 0x000fe6000bf06270 */
[----:B------:R-:W-:Y:S01]  /*5520*/  UMOV UR4, UR11 ;  /* 0x0000000b00047c82 */ /* 0x000fe20008000000 */
[----:B------:R-:W-:Y:S02]  /*5530*/  UISETP.GE.OR UP0, UPT, UR5, UR8, UP0 ;  /* 0x000000080500728c */ /* 0x000fe40008706670 */
[----:B------:R-:W-:Y:S02]  /*5540*/  USHF.R.U32.HI UR4, URZ, UR41, UR4 ;  /* 0x00000029ff047299 */ /* 0x000fe40008011604 */
[----:B------:R-:W-:Y:S02]  /*5550*/  UIMAD.WIDE.U32 UR8, UR5, UR40, URZ ;  /* 0x00000028050872a5 */ /* 0x000fe4000f8e00ff */
[----:B------:R-:W-:Y:S02]  /*5560*/  USEL UR11, UR6, UR4, !UP2 ;  /* 0x00000004060b7287 */ /* 0x000fe4000d000000 */
[----:B------:R-:W-:Y:S02]  /*5570*/  UIADD3 UR8, UPT, UPT, -UR5, URZ, URZ ;  /* 0x000000ff05087290 */ /* 0x000fe4000fffe1ff */
[----:B------:R-:W-:Y:S01]  /*5580*/  UIADD3 UR10, UPT, UPT, -UR11, URZ, URZ ;  /* 0x000000ff0b0a7290 */ /* 0x000fe2000fffe1ff */
[----:B------:R-:W-:Y:S01]  /*5590*/  @!UP0 UMOV UR4, UR9 ;  /* 0x0000000900048c82 */ /* 0x000fe20008000000 */
[----:B------:R-:W-:Y:S02]  /*55a0*/  UIADD3 UR9, UPT, UPT, -UR6, URZ, URZ ;  /* 0x000000ff06097290 */ /* 0x000fe4000fffe1ff */
[----:B------:R-:W-:Y:S02]  /*55b0*/  @!UP0 USHF.R.U32.HI UR4, URZ, UR41, UR4 ;  /* 0x00000029ff048299 */ /* 0x000fe40008011604 */
[----:B------:R-:W-:Y:S02]  /*55c0*/  UIMAD UR10, UR42, UR10, UR6 ;  /* 0x0000000a2a0a72a4 */ /* 0x000fe4000f8e0206 */
[----:B------:R-:W-:Y:S04]  /*55d0*/  @!UP0 USEL UR4, UR5, UR4, !UP2 ;  /* 0x0000000405048287 */ /* 0x000fe8000d000000 */
[----:B------:R-:W-:Y:S02]  /*55e0*/  @!UP0 UIMAD UR10, UR7, UR10, UR4 ;  /* 0x0000000a070a82a4 */ /* 0x000fe4000f8e0204 */
[----:B------:R-:W-:Y:S02]  /*55f0*/  @!UP0 UIADD3 UR11, UPT, UPT, UR11, -UR4, URZ ;  /* 0x800000040b0b8290 */ /* 0x000fe4000fffe0ff */
[----:B------:R-:W-:Y:S02]  /*5600*/  UIMAD UR7, UR43, UR8, UR38 ;  /* 0x000000082b0772a4 */ /* 0x000fe4000f8e0226 */
[----:B------:R-:W-:Y:S02]  /*5610*/  @!UP0 UIMAD UR6, UR11, UR42, UR5 ;  /* 0x0000002a0b0682a4 */ /* 0x000fe4000f8e0205 */
[----:B------:R-:W-:Y:S01]  /*5620*/  UIMAD UR4, UR54, UR9, UR37 ;  /* 0x00000009360472a4 */ /* 0x000fe2000f8e0225 */
[----:B------:R-:W-:Y:S02]  /*5630*/  @!UP0 UMOV UR5, UR10 ;  /* 0x0000000a00058c82 */ /* 0x000fe40008000000 */
[----:B------:R-:W-:Y:S02]  /*5640*/  UIMAD UR38, UR5, UR43, UR7 ;  /* 0x0000002b052672a4 */ /* 0x000fe4000f8e0207 */
[----:B------:R-:W-:Y:S11]  /*5650*/  UIMAD UR37, UR6, UR54, UR4 ;  /* 0x00000036062572a4 */ /* 0x000ff6000f8e0204 */
[----:B------:R-:W-:Y:S01]  /*5660*/  @!UPT UIADD3 URZ, UPT, UPT, URZ, URZ, URZ ;  /* 0x000000fffffff290 */ /* 0x000fe2000fffe0ff */
.L_x_86:
[----:B------:R-:W-:Y:S01]  /*5670*/  UISETP.NE.AND UP0, UPT, UR39, 0x1, UPT ;  /* 0x000000012700788c */ /* 0x000fe2000bf05270 */
[----:B------:R-:W-:Y:S10]  /*5680*/  IADD3 R113, PT, PT, R113, 0x1, RZ ;  /* 0x0000000171717810 */ /* 0x000ff40007ffe0ff */
[----:B------:R-:W2:Y:S01]  /*5690*/  @!UP0 LDCU.128 UR12, c[0x0][0xb10] ;  /* 0x00016200ff0c87ac */ /* 0x000ea20008000c00 */
[----:B------:R-:W3:Y:S01]  /*56a0*/  @!UP0 LDCU UR5, c[0x0][0xb0c] ;  /* 0x00016180ff0587ac */ /* 0x000ee20008000800 */
[----:B------:R-:W4:Y:S01]  /*56b0*/  @!UP0 LDCU UR10, c[0x0][0xb20] ;  /* 0x00016400ff0a87ac */ /* 0x000f220008000800 */
[----:B--2---:R-:W-:Y:S02]  /*56c0*/  UIMAD.WIDE.U32 UR8, UR38, UR12, URZ ;  /* 0x0000000c260872a5 */ /* 0x004fe4000f8e00ff */
[----:B------:R-:W-:Y:S02]  /*56d0*/  UIMAD.WIDE.U32 UR6, UR37, UR15, URZ ;  /* 0x0000000f250672a5 */ /* 0x000fe4000f8e00ff */
[----:B------:R-:W-:Y:S03]  /*56e0*/  @!UP0 UISETP.NE.AND UP1, UPT, UR14, 0x1, UPT ;  /* 0x000000010e00888c */ /* 0x000fe6000bf25270 */
[----:B------:R-:W-:Y:S01]  /*56f0*/  @!UP0 UMOV UR4, UR9 ;  /* 0x0000000900048c82 */ /* 0x000fe20008000000 */
[----:B---3--:R-:W-:Y:S02]  /*5700*/  @!UP0 UISETP.NE.AND UP2, UPT, UR5, 0x1, UPT ;  /* 0x000000010500888c */ /* 0x008fe4000bf45270 */
[----:B------:R-:W-:Y:S01]  /*5710*/  @!UP0 USHF.R.U32.HI UR4, URZ, UR13, UR4 ;  /* 0x0000000dff048299 */ /* 0x000fe20008011604 */
[----:B------:R-:W-:Y:S02]  /*5720*/  @!UP0 UMOV UR6, UR7 ;  /* 0x0000000700068c82 */ /* 0x000fe40008000000 */
[----:B----4-:R-:W-:Y:S02]  /*5730*/  @!UP0 USHF.R.U32.HI UR6, URZ, UR10, UR6 ;  /* 0x0000000aff068299 */ /* 0x010fe40008011606 */
[----:B------:R-:W-:Y:S02]  /*5740*/  @!UP0 USEL UR7, UR38, UR4, !UP2 ;  /* 0x0000000426078287 */ /* 0x000fe4000d000000 */
[----:B------:R-:W-:Y:S04]  /*5750*/  @!UP0 USEL UR6, UR37, UR6, !UP1 ;  /* 0x0000000625068287 */ /* 0x000fe8000c800000 */
[----:B------:R-:W-:Y:S02]  /*5760*/  @!UP0 UIADD3 UR4, UPT, UPT, -UR7, UR6, URZ ;  /* 0x0000000607048290 */ /* 0x000fe4000fffe1ff */
[----:B------:R-:W-:Y:S02]  /*5770*/  @!UP0 UIADD3 UR6, UPT, UPT, UR7, -UR6, URZ ;  /* 0x8000000607068290 */ /* 0x000fe4000fffe0ff */
[----:B------:R-:W-:Y:S02]  /*5780*/  @!UP0 UIMAD UR38, UR4, UR5, UR38 ;  /* 0x00000005042682a4 */ /* 0x000fe4000f8e0226 */
[----:B------:R-:W-:Y:S02]  /*5790*/  @!UP0 UIMAD UR37, UR6, UR14, UR37 ;  /* 0x0000000e062582a4 */ /* 0x000fe4000f8e0225 */
[----:B------:R-:W-:Y:S09]  /*57a0*/  ULOP3.LUT UP0, URZ, UR56, 0x90, URZ, 0xc0, !UPT ;  /* 0x0000009038ff7892 */ /* 0x000ff2000f80c0ff */
[----:B------:R-:W-:Y:S05]  /*57b0*/  BRA.U !UP0, `(.L_x_87) ;  /* 0x0000000108407547 */ /* 0x000fea000b800000 */
[----:B------:R-:W2:Y:S01]  /*57c0*/  LDCU.64 UR8, c[0x4][0x80] ;  /* 0x01001000ff0877ac */ /* 0x000ea20008000a00 */
[----:B------:R-:W-:Y:S01]  /*57d0*/  MOV R15, 0x0 ;  /* 0x00000000000f7802 */ /* 0x000fe20000000f00 */
[----:B------:R-:W-:Y:S02]  /*57e0*/  HFMA2 R12, -RZ, RZ, 0, 5.9604644775390625e-08 ;  /* 0x00000001ff0c7431 */ /* 0x000fe400000001ff */
[----:B------:R-:W-:Y:S02]  /*57f0*/  IMAD.MOV.U32 R8, RZ, RZ, 0x70 ;  /* 0x00000070ff087424 */ /* 0x000fe400078e00ff */
[----:B------:R-:W-:Y:S01]  /*5800*/  IMAD.MOV.U32 R13, RZ, RZ, RZ ;  /* 0x000000ffff0d7224 */ /* 0x000fe200078e00ff */
[----:B------:R-:W3:Y:S01]  /*5810*/  LDCU.64 UR6, c[0x4][0x88] ;  /* 0x01001100ff0677ac */ /* 0x000ee20008000a00 */
[----:B------:R-:W4:Y:S01]  /*5820*/  LDC.64 R14, c[0x4][R15] ;  /* 0x010000000f0e7b82 */ /* 0x000f220000000a00 */
[----:B------:R-:W1:Y:S01]  /*5830*/  LDCU.64 UR4, c[0x4][0x8] ;  /* 0x01000100ff0477ac */ /* 0x000e620008000a00 */
[----:B--2---:R-:W-:Y:S01]  /*5840*/  MOV R5, UR9 ;  /* 0x0000000900057c02 */ /* 0x004fe20008000f00 */
[----:B------:R-:W-:Y:S01]  /*5850*/  IMAD.U32 R4, RZ, RZ, UR8 ;  /* 0x00000008ff047e24 */ /* 0x000fe2000f8e00ff */
[----:B---3--:R-:W-:Y:S01]  /*5860*/  MOV R7, UR7 ;  /* 0x0000000700077c02 */ /* 0x008fe20008000f00 */
[----:B------:R-:W-:Y:S01]  /*5870*/  IMAD.U32 R6, RZ, RZ, UR6 ;  /* 0x00000006ff067e24 */ /* 0x000fe2000f8e00ff */
[----:B-1----:R-:W-:Y:S01]  /*5880*/  MOV R11, UR5 ;  /* 0x00000005000b7c02 */ /* 0x002fe20008000f00 */
[----:B------:R-:W-:Y:S02]  /*5890*/  IMAD.U32 R10, RZ, RZ, UR4 ;  /* 0x00000004ff0a7e24 */ /* 0x000fe4000f8e00ff */
[----:B------:R-:W-:Y:S07]  /*58a0*/  LEPC R20, `(.L_x_87) ;  /* 0x000000001014794e */ /* 0x000fee0000000000 */
[----:B----45:R-:W-:Y:S05]  /*58b0*/  CALL.ABS.NOINC R14 ;  /* 0x000000000e007343 */ /* 0x030fea0003c00000 */
.L_x_87:
[----:B------:R-:W-:Y:S01]  /*58c0*/  LOP3.LUT P0, RZ, R117, 0x90, RZ, 0xc0, !PT ;  /* 0x0000009075ff7812 */ /* 0x000fe2000780c0ff */
[----:B------:R-:W-:Y:S11]  /*58d0*/  BSSY.RECONVERGENT B6, `(.L_x_88) ;  /* 0x0000013000067945 */ /* 0x000ff60003800200 */
[----:B------:R-:W-:Y:S01]  /*58e0*/  @!UPT UIADD3 URZ, UPT, UPT, URZ, URZ, URZ ;  /* 0x000000fffffff290 */ /* 0x000fe2000fffe0ff */
[----:B------:R-:W-:Y:S05]  /*58f0*/  @!P0 BRA `(.L_x_89) ;  /* 0x0000000000408947 */ /* 0x000fea0003800000 */
        /* <DEDUP_REMOVED lines=16> */
.L_x_89:
[----:B------:R-:W-:Y:S05]  /*5a00*/  BSYNC.RECONVERGENT B6 ;  /* 0x0000000000067941 */ /* 0x000fea0003800200 */
.L_x_88:
[----:B------:R-:W-:Y:S01]  /*5a10*/  ISETP.NE.U32.AND P3, PT, R108, RZ, PT ;  /* 0x000000ff6c00720c */ /* 0x000fe20003f65070 */
[----:B------:R-:W-:Y:S01]  /*5a20*/  UISETP.NE.AND UP1, UPT, UR61, URZ, UPT ;  /* 0x000000ff3d00728c */ /* 0x000fe2000bf25270 */
[----:B------:R-:W-:Y:S02]  /*5a30*/  ISETP.NE.U32.AND P4, PT, R104, RZ, PT ;  /* 0x000000ff6800720c */ /* 0x000fe40003f85070 */
[----:B------:R-:W-:Y:S02]  /*5a40*/  ISETP.NE.AND.EX P3, PT, R109, RZ, PT, P3 ;  /* 0x000000ff6d00720c */ /* 0x000fe40003f65330 */
[----:B------:R-:W-:Y:S02]  /*5a50*/  PLOP3.LUT P1, PT, PT, PT, PT, 0x8, 0x80 ;  /* 0x000000000080781c */ /* 0x000fe40003f2e170 */
[----:B------:R-:W-:Y:S02]  /*5a60*/  PLOP3.LUT P0, PT, PT, PT, UP1, 0x80, 0x8 ;  /* 0x000000000008781c */ /* 0x000fe40003f0f018 */
[----:B------:R-:W-:Y:S02]  /*5a70*/  ISETP.NE.AND.EX P4, PT, R105, RZ, PT, P4 ;  /* 0x000000ff6900720c */ /* 0x000fe40003f85340 */
[----:B------:R-:W2:Y:S09]  /*5a80*/  @UP1 LDCU.64 UR4, c[0x0][0x888] ;  /* 0x00011100ff0417ac */ /* 0x000eb20008000a00 */
[----:B------:R-:W-:Y:S01]  /*5a90*/  @P0 PLOP3.LUT P1, PT, P3, PT, PT, 0x80, 0x8 ;  /* 0x000000000008081c */ /* 0x000fe20001f2f070 */
[----:B--2---:R-:W-:Y:S04]  /*5aa0*/  @UP1 UISETP.NE.U32.AND UP0, UPT, UR4, URZ, UPT ;  /* 0x000000ff0400128c */ /* 0x004fe8000bf05070 */
[----:B------:R-:W-:Y:S04]  /*5ab0*/  @UP1 UISETP.NE.AND.EX UP0, UPT, UR5, URZ, UPT, UP0 ;  /* 0x000000ff0500128c */ /* 0x000fe8000bf05300 */
[----:B------:R-:W-:Y:S01]  /*5ac0*/  @UP1 USEL UR4, URZ, 0xffffffff, UP0 ;  /* 0xffffffffff041887 */ /* 0x000fe20008000000 */
[----:B------:R-:W-:Y:S11]  /*5ad0*/  @!P3 BRA `(.L_x_90) ;  /* 0x000000000030b947 */ /* 0x000ff60003800000 */
[----:B------:R-:W-:Y:S01]  /*5ae0*/  ISETP.NE.U32.AND P2, PT, R106, RZ, PT ;  /* 0x000000ff6a00720c */ /* 0x000fe20003f45070 */
[----:B------:R-:W2:Y:S01]  /*5af0*/  LDCU.64 UR6, c[0x0][0x358] ;  /* 0x00006b00ff0677ac */ /* 0x000ea20008000a00 */
[----:B------:R-:W-:Y:S02]  /*5b00*/  IMAD.MOV.U32 R111, RZ, RZ, 0x1 ;  /* 0x00000001ff6f7424 */ /* 0x000fe400078e00ff */
[----:B------:R-:W-:Y:S11]  /*5b10*/  ISETP.NE.AND.EX P2, PT, R107, RZ, PT, P2 ;  /* 0x000000ff6b00720c */ /* 0x000ff60003f45320 */
[----:B------:R-:W-:Y:S02]  /*5b20*/  @!UPT UIADD3 URZ, UPT, UPT, URZ, URZ, URZ ;  /* 0x000000fffffff290 */ /* 0x000fe4000fffe0ff */
[----:B------:R-:W3:Y:S01]  /*5b30*/  @P2 LDC.64 R4, c[0x0][0x888] ;  /* 0x00022200ff042b82 */ /* 0x000ee20000000a00 */
[----:B-1----:R-:W-:Y:S04]  /*5b40*/  @P2 IMAD R0, R108, UR36, RZ ;  /* 0x000000246c002c24 */ /* 0x002fe8000f8e02ff */
[----:B---3--:R-:W-:Y:S04]  /*5b50*/  @P2 IMAD.WIDE R4, R0, 0x4, R4 ;  /* 0x0000000400042825 */ /* 0x008fe800078e0204 */
[----:B------:R-:W-:Y:S01]  /*5b60*/  HFMA2 R0, -RZ, RZ, 0, 5.9604644775390625e-08 ;  /* 0x00000001ff007431 */ /* 0x000fe200000001ff */
[----:B--2--5:R2:W5:Y:S04]  /*5b70*/  @P2 LDG.E R58, desc[UR6][R4.64] ;  /* 0x00000006043a2981 */ /* 0x024568000c1e1900 */
[----:B------:R-:W-:Y:S01]  /*5b80*/  @!P2 PRMT R111, R0, 0x7610, R111 ;  /* 0x00007610006fa816 */ /* 0x000fe2000000006f */
[----:B--2---:R-:W3:Y:S06]  /*5b90*/  @!P2 LDC R58, c[0x0][0x880] ;  /* 0x00022000ff3aab82 */ /* 0x004eec0000000800 */
.L_x_90:
[----:B------:R-:W-:Y:S05]  /*5ba0*/  @!P4 BRA `(.L_x_91) ;  /* 0x000000000024c947 */ /* 0x000fea0003800000 */
[----:B------:R-:W-:Y:S01]  /*5bb0*/  ISETP.NE.U32.AND P2, PT, R102, RZ, PT ;  /* 0x000000ff6600720c */ /* 0x000fe20003f45070 */
[----:B------:R-:W2:Y:S03]  /*5bc0*/  LDCU.64 UR6, c[0x0][0x358] ;  /* 0x00006b00ff0677ac */ /* 0x000ea60008000a00 */
[----:B------:R-:W-:Y:S11]  /*5bd0*/  ISETP.NE.AND.EX P2, PT, R103, RZ, PT, P2 ;  /* 0x000000ff6700720c */ /* 0x000ff60003f45320 */
[----:B------:R-:W-:Y:S02]  /*5be0*/  @!UPT UIADD3 URZ, UPT, UPT, URZ, URZ, URZ ;  /* 0x000000fffffff290 */ /* 0x000fe4000fffe0ff */
[----:B------:R-:W4:Y:S01]  /*5bf0*/  @P2 LDC.64 R4, c[0x0][0x8a8] ;  /* 0x00022a00ff042b82 */ /* 0x000f220000000a00 */
[----:B-1----:R-:W-:Y:S04]  /*5c00*/  @P2 IMAD R0, R104, UR36, RZ ;  /* 0x0000002468002c24 */ /* 0x002fe8000f8e02ff */
[----:B----4-:R-:W-:Y:S05]  /*5c10*/  @P2 IMAD.WIDE R4, R0, 0x4, R4 ;  /* 0x0000000400042825 */ /* 0x010fea00078e0204 */
[----:B--2--5:R2:W5:Y:S02]  /*5c20*/  @P2 LDG.E R57, desc[UR6][R4.64] ;  /* 0x0000000604392981 */ /* 0x024564000c1e1900 */
[----:B--2---:R-:W4:Y:S02]  /*5c30*/  @!P2 LDC R57, c[0x0][0x8a0] ;  /* 0x00022800ff39ab82 */ /* 0x004f240000000800 */
.L_x_91:
[----:B---3-5:R-:W-:Y:S01]  /*5c40*/  @P0 FSETP.NEU.AND P4, PT, R58, RZ, PT ;  /* 0x000000ff3a00020b */ /* 0x028fe20003f8d000 */
[----:B-1----:R-:W-:Y:S01]  /*5c50*/  IMAD.U32 R0, RZ, RZ, UR4 ;  /* 0x00000004ff007e24 */ /* 0x002fe2000f8e00ff */
[----:B------:R-:W-:Y:S01]  /*5c60*/  @P0 LOP3.LUT P2, RZ, R111, 0xff, RZ, 0xc0, !PT ;  /* 0x000000ff6fff0812 */ /* 0x000fe2000784c0ff */
[----:B------:R-:W-:Y:S01]  /*5c70*/  BSSY B1, `(.L_x_92) ;  /* 0x0000038000017945 */ /* 0x000fe20003800000 */
[----:B------:R-:W-:Y:S02]  /*5c80*/  @P0 SEL R3, RZ, 0xffffffff, P4 ;  /* 0xffffffffff030807 */ /* 0x000fe40002000000 */
[----:B------:R-:W-:Y:S02]  /*5c90*/  CS2R R70, SRZ ;  /* 0x0000000000467805 */ /* 0x000fe4000001ff00 */
[----:B------:R-:W-:Y:S02]  /*5ca0*/  LEA R17, R56, UR44, 0x3 ;  /* 0x0000002c38117c11 */ /* 0x000fe4000f8e18ff */
[----:B------:R-:W-:Y:S02]  /*5cb0*/  CS2R R68, SRZ ;  /* 0x0000000000447805 */ /* 0x000fe4000001ff00 */
[----:B------:R-:W-:Y:S02]  /*5cc0*/  @P1 SEL R3, R0, R3, !P2 ;  /* 0x0000000300031207 */ /* 0x000fe40005000000 */
[----:B------:R-:W-:Y:S02]  /*5cd0*/  CS2R R66, SRZ ;  /* 0x0000000000427805 */ /* 0x000fe4000001ff00 */
[----:B------:R-:W-:Y:S02]  /*5ce0*/  SHF.L.U32 R4, R116, 0x1f, RZ ;  /* 0x0000001f74047819 */ /* 0x000fe400000006ff */
[----:B------:R-:W-:Y:S02]  /*5cf0*/  CS2R R64, SRZ ;  /* 0x0000000000407805 */ /* 0x000fe4000001ff00 */
[----:B------:R-:W-:Y:S02]  /*5d00*/  @P0 LOP3.LUT R3, R3, 0x1, RZ, 0xc0, !PT ;  /* 0x0000000103030812 */ /* 0x000fe400078ec0ff */
[----:B------:R-:W-:Y:S02]  /*5d10*/  CS2R R62, SRZ ;  /* 0x00000000003e7805 */ /* 0x000fe4000001ff00 */
[----:B------:R-:W-:Y:S02]  /*5d20*/  PLOP3.LUT P5, PT, PT, PT, PT, 0x8, 0x80 ;  /* 0x000000000080781c */ /* 0x000fe40003fae170 */
[----:B------:R-:W-:Y:S02]  /*5d30*/  CS2R R60, SRZ ;  /* 0x00000000003c7805 */ /* 0x000fe4000001ff00 */
[----:B------:R-:W-:Y:S11]  /*5d40*/  ISETP.NE.U32.OR P1, PT, R3, 0x1, !P0 ;  /* 0x000000010300780c */ /* 0x000ff60004725470 */
[----:B------:R-:W-:Y:S02]  /*5d50*/  @!UPT UIADD3 URZ, UPT, UPT, URZ, URZ, URZ ;  /* 0x000000fffffff290 */ /* 0x000fe4000fffe0ff */
[----:B------:R-:W-:Y:S04]  /*5d60*/  @P1 SHF.L.U32 R0, R114, 0x1f, RZ ;  /* 0x0000001f72001819 */ /* 0x000fe800000006ff */
[----:B------:R-:W1:Y:S01]  /*5d70*/  @P1 SYNCS.PHASECHK.TRANS64.TRYWAIT P0, [UR44+0x50], R0 ;  /* 0x00005000ff0015a7 */ /* 0x000e62000800112c */
[----:B------:R2:W3:Y:S01]  /*5d80*/  SYNCS.PHASECHK.TRANS64.TRYWAIT P4, [R17+URZ+0x90], R4 ;  /* 0x00009004110075a7 */ /* 0x0004e200080811ff */
[----:B-1----:R-:W-:Y:S01]  /*5d90*/  @P1 PLOP3.LUT P5, PT, P0, PT, PT, 0x8, 0x80 ;  /* 0x000000000080181c */ /* 0x002fe200007ae170 */
[----:B------:R-:W-:Y:S01]  /*5da0*/  @!UPT UIADD3 URZ, UPT, UPT, URZ, URZ, URZ ;  /* 0x000000fffffff290 */ /* 0x000fe2000fffe0ff */
[----:B--23--:R-:W-:Y:S11]  /*5db0*/  @!P1 BRA `(.L_x_93) ;  /* 0x00000000008c9947 */ /* 0x00cff60003800000 */
[----:B------:R-:W-:Y:S01]  /*5dc0*/  ISETP.NE.U32.AND P0, PT, RZ, UR58, PT ;  /* 0x0000003aff007c0c */ /* 0x000fe2000bf05070 */
[----:B------:R-:W-:Y:S01]  /*5dd0*/  BSSY B0, `(.L_x_94) ;  /* 0x0000014000007945 */ /* 0x000fe20003800000 */
[----:B------:R-:W-:Y:S02]  /*5de0*/  FSETP.NEU.AND P2, PT, R58, RZ, PT ;  /* 0x000000ff3a00720b */ /* 0x000fe40003f4d000 */
[----:B------:R-:W-:Y:S02]  /*5df0*/  CS2R R62, SRZ ;  /* 0x00000000003e7805 */ /* 0x000fe4000001ff00 */
[----:B------:R-:W-:Y:S02]  /*5e00*/  ISETP.NE.AND.EX P0, PT, RZ, UR59, PT, P0 ;  /* 0x0000003bff007c0c */ /* 0x000fe4000bf05300 */
[----:B------:R-:W-:Y:S02]  /*5e10*/  CS2R R60, SRZ ;  /* 0x00000000003c7805 */ /* 0x000fe4000001ff00 */
[----:B------:R-:W-:Y:S02]  /*5e20*/  LOP3.LUT P1, RZ, R111, 0xff, RZ, 0xc0, !PT ;  /* 0x000000ff6fff7812 */ /* 0x000fe4000782c0ff */
[----:B------:R-:W-:Y:S02]  /*5e30*/  CS2R R66, SRZ ;  /* 0x0000000000427805 */ /* 0x000fe4000001ff00 */
[----:B------:R-:W-:Y:S02]  /*5e40*/  SEL R0, RZ, 0xffffffff, P2 ;  /* 0xffffffffff007807 */ /* 0x000fe40001000000 */
[----:B------:R-:W-:Y:S02]  /*5e50*/  CS2R R64, SRZ ;  /* 0x0000000000407805 */ /* 0x000fe4000001ff00 */
[----:B------:R-:W-:Y:S02]  /*5e60*/  SEL R3, RZ, 0xffffffff, P0 ;  /* 0xffffffffff037807 */ /* 0x000fe40000000000 */
[----:B------:R-:W-:Y:S02]  /*5e70*/  CS2R R70, SRZ ;  /* 0x0000000000467805 */ /* 0x000fe4000001ff00 */
[----:B------:R-:W-:Y:S02]  /*5e80*/  CS2R R68, SRZ ;  /* 0x0000000000447805 */ /* 0x000fe4000001ff00 */
[----:B------:R-:W-:Y:S04]  /*5e90*/  @P3 SEL R0, R3, R0, !P1 ;  /* 0x0000000003003207 */ /* 0x000fe80004800000 */
[----:B------:R-:W-:Y:S04]  /*5ea0*/  LOP3.LUT R0, R0, 0x1, RZ, 0xc0, !PT ;  /* 0x0000000100007812 */ /* 0x000fe800078ec0ff */
[----:B------:R-:W-:Y:S01]  /*5eb0*/  ISETP.NE.U32.AND P0, PT, R0, 0x1, PT ;  /* 0x000000010000780c */ /* 0x000fe20003f05070 */
[----:B------:R-:W-:Y:S01]  /*5ec0*/  @!UPT UIADD3 URZ, UPT, UPT, URZ, URZ, URZ ;  /* 0x000000fffffff290 */ /* 0x000fe2000fffe0ff */
[----:B------:R-:W-:Y:S11]  /*5ed0*/  @!P5 BRA `(.L_x_95) ;  /* 0x00000000000cd947 */ /* 0x000ff60003800000 */
[----:B------:R-:W-:Y:S04]  /*5ee0*/  SHF.L.U32 R3, R114, 0x1f, RZ ;  /* 0x0000001f72037819 */ /* 0x000fe800000006ff */
[----:B------:R-:W1:Y:S02]  /*5ef0*/  SYNCS.PHASECHK.TRANS64.TRYWAIT P1, [UR44+0x50], R3 ;  /* 0x00005003ff0075a7 */ /* 0x000e64000802112c */
[----:B-1----:R-:W-:Y:S05]  /*5f00*/  @!P1 BRA `(.L_x_96) ;  /* 0x0000001c006c9947 */ /* 0x002fea0003800000 */
.L_x_95:
[----:B------:R-:W-:Y:S05]  /*5f10*/  BSYNC B0 ;  /* 0x0000000000007941 */ /* 0x000fea0003800000 */
.L_x_94:
[----:B------:R2:W3:Y:S01]  /*5f20*/  @P0 LDS.128 R60, [R110+UR44+0x200] ;  /* 0x0002002c6e3c0984 */ /* 0x0004e20008000c00 */
[----:B------:R-:W-:Y:S01]  /*5f30*/  UIADD3 UR4, UPT, UPT, UR44, 0x58, URZ ;  /* 0x000000582c047890 */ /* 0x000fe2000fffe0ff */
[----:B------:R-:W-:Y:S02]  /*5f40*/  LOP3.LUT R114, R114, 0x1, RZ, 0x3c, !PT ;  /* 0x0000000172727812 */ /* 0x000fe400078e3cff */
[----:B------:R2:W1:Y:S01]  /*5f50*/  @P0 LDS.128 R64, [R110+UR44+0xa00] ;  /* 0x000a002c6e400984 */ /* 0x0004620008000c00 */
[----:B------:R-:W-:Y:S03]  /*5f60*/  UPRMT UR4, UR48, 0x654, UR4 ;  /* 0x0000065430047896 */ /* 0x000fe60008000004 */
[----:B------:R2:W1:Y:S01]  /*5f70*/  @P0 LDS.128 R68, [R110+UR44+0x1200] ;  /* 0x0012002c6e440984 */ /* 0x0004620008000c00 */
[----:B------:R-:W-:Y:S01]  /*5f80*/  @!PT LDS RZ, [RZ] ;  /* 0x00000000fffff984 */ /* 0x000fe20000000800 */
[----:B------:R-:W-:Y:S01]  /*5f90*/  @!PT LDS RZ, [RZ] ;  /* 0x00000000fffff984 */ /* 0x000fe20000000800 */
[----:B------:R-:W-:Y:S01]  /*5fa0*/  @!PT LDS RZ, [RZ] ;  /* 0x00000000fffff984 */ /* 0x000fe20000000800 */
[----:B------:R-:W-:Y:S01]  /*5fb0*/  @!PT LDS RZ, [RZ] ;  /* 0x00000000fffff984 */ /* 0x000fe20000000800 */
[----:B------:R5:W-:Y:S06]  /*5fc0*/  MEMBAR.ALL.CTA ;  /* 0x0000000000007992 */ /* 0x000bec0000008000 */
[----:B-----5:R-:W5:Y:S02]  /*5fd0*/  FENCE.VIEW.ASYNC.S ;  /* 0x00000000000073c6 */ /* 0x020f640000000000 */
[----:B-----5:R-:W-:Y:S01]  /*5fe0*/  SYNCS.ARRIVE.TRANS64.RED.A1T0 RZ, [UR4], RZ ;  /* 0x000000ffffff79a7 */ /* 0x020fe20008100404 */
.L_x_93:
[----:B------:R-:W-:Y:S05]  /*5ff0*/  BSYNC B1 ;  /* 0x0000000000017941 */ /* 0x000fea0003800000 */
.L_x_92:
[----:B-1----:R-:W-:Y:S04]  /*6000*/  LEA.HI R0, R56, R56, RZ, 0x1 ;  /* 0x0000003838007211 */ /* 0x002fe800078f08ff */
[----:B------:R-:W-:Y:S02]  /*6010*/  SHF.R.U32.HI R3, RZ, 0x1, R0 ;  /* 0x00000001ff037819 */ /* 0x000fe40000011600 */
[----:B------:R-:W-:Y:S03]  /*6020*/  LOP3.LUT R0, R0, 0xffe, RZ, 0xc0, !PT ;  /* 0x00000ffe00007812 */ /* 0x000fe600078ec0ff */
[----:B------:R-:W-:Y:S02]  /*6030*/  IMAD R3, R3, 0x60, R2 ;  /* 0x0000006003037824 */ /* 0x000fe400078e0202 */
[----:B------:R-:W-:Y:S04]  /*6040*/  IMAD.IADD R0, R56, 0x1, -R0 ;  /* 0x0000000138007824 */ /* 0x000fe800078e0a00 */
[----:B------:R-:W-:Y:S05]  /*6050*/  IMAD R16, R0, 0x100000, R3 ;  /* 0x0010000000107824 */ /* 0x000fea00078e0203 */
[----:B------:R-:W-:Y:S04]  /*6060*/  SHF.R.U32.HI R0, RZ, 0x15, R16 ;  /* 0x00000015ff007819 */ /* 0x000fe80000011610 */
[----:B------:R-:W-:Y:S01]  /*6070*/  LOP3.LUT P0, RZ, R0, 0x3, R112, 0x48, !PT ;  /* 0x0000000300ff7812 */ /* 0x000fe20007804870 */
[----:B------:R-:W-:Y:S01]  /*6080*/  @!UPT UIADD3 URZ, UPT, UPT, URZ, URZ, URZ ;  /* 0x000000fffffff290 */ /* 0x000fe2000fffe0ff */
[----:B------:R-:W-:Y:S11]  /*6090*/  @P4 BRA `(.L_x_97) ;  /* 0x0000000000084947 */ /* 0x000ff60003800000 */
[----:B------:R-:W1:Y:S02]  /*60a0*/  SYNCS.PHASECHK.TRANS64.TRYWAIT P1, [R17+URZ+0x90], R4 ;  /* 0x00009004110075a7 */ /* 0x000e6400080211ff */
[----:B-1----:R-:W-:Y:S05]  /*60b0*/  @!P1 BRA `(.L_x_98) ;  /* 0x0000001c00189947 */ /* 0x002fea0003800000 */
.L_x_97:
[----:B------:R-:W-:Y:S05]  /*60c0*/  @!P0 BRA `(.L_x_99) ;  /* 0x0000000000408947 */ /* 0x000fea0003800000 */
[----:B------:R-:W1:Y:S01]  /*60d0*/  LDCU.64 UR8, c[0x4][0x70] ;  /* 0x01000e00ff0877ac */ /* 0x000e620008000a00 */
[----:B------:R-:W-:Y:S01]  /*60e0*/  MOV R15, 0x0 ;  /* 0x00000000000f7802 */ /* 0x000fe20000000f00 */
[----:B------:R-:W-:Y:S02]  /*60f0*/  HFMA2 R12, -RZ, RZ, 0, 5.9604644775390625e-08 ;  /* 0x00000001ff0c7431 */ /* 0x000fe400000001ff */
[----:B------:R-:W-:Y:S02]  /*6100*/  IMAD.MOV.U32 R8, RZ, RZ, 0x192 ;  /* 0x00000192ff087424 */ /* 0x000fe400078e00ff */
[----:B------:R-:W-:Y:S01]  /*6110*/  IMAD.MOV.U32 R13, RZ, RZ, RZ ;  /* 0x000000ffff0d7224 */ /* 0x000fe200078e00ff */
[----:B------:R-:W5:Y:S01]  /*6120*/  LDCU.64 UR6, c[0x4][0x78] ;  /* 0x01000f00ff0677ac */ /* 0x000f620008000a00 */
[----:B------:R-:W2:Y:S01]  /*6130*/  LDC.64 R14, c[0x4][R15] ;  /* 0x010000000f0e7b82 */ /* 0x000ea20000000a00 */
[----:B------:R-:W3:Y:S01]  /*6140*/  LDCU.64 UR4, c[0x4][0x10] ;  /* 0x01000200ff0477ac */ /* 0x000ee20008000a00 */
[----:B-1----:R-:W-:Y:S01]  /*6150*/  MOV R5, UR9 ;  /* 0x0000000900057c02 */ /* 0x002fe20008000f00 */
[----:B------:R-:W-:Y:S01]  /*6160*/  IMAD.U32 R4, RZ, RZ, UR8 ;  /* 0x00000008ff047e24 */ /* 0x000fe2000f8e00ff */
[----:B-----5:R-:W-:Y:S01]  /*6170*/  MOV R7, UR7 ;  /* 0x0000000700077c02 */ /* 0x020fe20008000f00 */
[----:B------:R-:W-:Y:S01]  /*6180*/  IMAD.U32 R6, RZ, RZ, UR6 ;  /* 0x00000006ff067e24 */ /* 0x000fe2000f8e00ff */
[----:B---3--:R-:W-:Y:S01]  /*6190*/  MOV R11, UR5 ;  /* 0x00000005000b7c02 */ /* 0x008fe20008000f00 */
[----:B------:R-:W-:Y:S02]  /*61a0*/  IMAD.U32 R10, RZ, RZ, UR4 ;  /* 0x00000004ff0a7e24 */ /* 0x000fe4000f8e00ff */
[----:B------:R-:W-:Y:S07]  /*61b0*/  LEPC R20, `(.L_x_99) ;  /* 0x000000001014794e */ /* 0x000fee0000000000 */
[----:B--2-4-:R-:W-:Y:S05]  /*61c0*/  CALL.ABS.NOINC R14 ;  /* 0x000000000e007343 */ /* 0x014fea0003c00000 */
.L_x_99:
[----:B------:R-:W-:Y:S05]  /*61d0*/  WARPSYNC.ALL ;  /* 0x0000000000007948 */ /* 0x000fea0003800000 */
[C---:B------:R-:W-:Y:S01]  /*61e0*/  R2UR UR4, R16.reuse ;  /* 0x00000000100472ca */ /* 0x040fe200000e0000 */
[----:B------:R-:W-:Y:S05]  /*61f0*/  VIADD R0, R16, 0x20 ;  /* 0x0000002010007836 */ /* 0x000fea0000000000 */
[----:B------:R-:W-:Y:S04]  /*6200*/  SHF.R.U32.HI R0, RZ, 0x15, R0 ;  /* 0x00000015ff007819 */ /* 0x000fe80000011600 */
[----:B------:R-:W-:Y:S03]  /*6210*/  LOP3.LUT P0, RZ, R0, 0x3, R112, 0x48, !PT ;  /* 0x0000000300ff7812 */ /* 0x000fe60007804870 */
[----:B------:R-:W1:Y:S01]  /*6220*/  LDTM.16dp32bit_t0_t15.x16 R40, tmem[UR4] ;  /* 0x00000004002879ee */ /* 0x000e620008a00000 */
[----:B------:R-:W1:Y:S09]  /*6230*/  LDTM.16dp32bit_t16_t31.x16 R40, tmem[UR4+0x10] ;  /* 0x00001004002879ee */ /* 0x000e720008a20000 */
[----:B-1----:R-:W-:Y:S05]  /*6240*/  @!P0 BRA `(.L_x_100) ;  /* 0x0000000000408947 */ /* 0x002fea0003800000 */
        /* <DEDUP_REMOVED lines=16> */
.L_x_100:
[----:B------:R-:W-:Y:S05]  /*6350*/  WARPSYNC.ALL ;  /* 0x0000000000007948 */ /* 0x000fea0003800000 */
[C---:B------:R-:W-:Y:S01]  /*6360*/  R2UR UR4, R16.reuse ;  /* 0x00000000100472ca */ /* 0x040fe200000e0000 */
[----:B------:R-:W-:Y:S05]  /*6370*/  VIADD R0, R16, 0x40 ;  /* 0x0000004010007836 */ /* 0x000fea0000000000 */
[----:B------:R-:W-:Y:S04]  /*6380*/  SHF.R.U32.HI R0, RZ, 0x15, R0 ;  /* 0x00000015ff007819 */ /* 0x000fe80000011600 */
[----:B------:R-:W-:Y:S03]  /*6390*/  LOP3.LUT P0, RZ, R0, 0x3, R112, 0x48, !PT ;  /* 0x0000000300ff7812 */ /* 0x000fe60007804870 */
[----:B------:R-:W1:Y:S01]  /*63a0*/  LDTM.16dp32bit_t0_t15.x16 R24, tmem[UR4+0x20] ;  /* 0x00002004001879ee */ /* 0x000e620008a00000 */
        /* <DEDUP_REMOVED lines=18> */
.L_x_101:
[----:B------:R-:W-:Y:S01]  /*64d0*/  LOP3.LUT P0, RZ, R101, 0x60, RZ, 0xc0, !PT ;  /* 0x0000006065ff7812 */ /* 0x000fe2000780c0ff */
[----:B------:R-:W-:Y:S05]  /*64e0*/  WARPSYNC.ALL ;  /* 0x0000000000007948 */ /* 0x000fea0003800000 */
[----:B---3--:R-:W-:Y:S01]  /*64f0*/  F2FP.F16.E4M3.UNPACK_B R19, R60 ;  /* 0x0000003cff13723e */ /* 0x008fe200020006ff */
[C---:B----4-:R-:W-:Y:S01]  /*6500*/  FMUL R0, R57.reuse, R28 ;  /* 0x0000001c39007220 */ /* 0x050fe20000400000 */
[----:B------:R-:W-:Y:S01]  /*6510*/  R2UR UR4, R16 ;  /* 0x00000000100472ca */ /* 0x000fe200000e0000 */
[C---:B------:R-:W-:Y:S01]  /*6520*/  FMUL R28, R57.reuse, R34 ;  /* 0x00000022391c7220 */ /* 0x040fe20000400000 */
[----:B------:R-:W-:Y:S01]  /*6530*/  F2FP.F16.E4M3.UNPACK_B R60, R60.H1 ;  /* 0x0000003cff3c723e */ /* 0x000fe200030006ff */
[--C-:B------:R-:W-:Y:S01]  /*6540*/  HADD2.F32 R34, -RZ, R19.reuse.H0_H0 ;  /* 0x20000013ff227230 */ /* 0x100fe20000004100 */
[----:B------:R-:W-:Y:S01]  /*6550*/  F2FP.F16.E4M3.UNPACK_B R18, R61 ;  /* 0x0000003dff12723e */ /* 0x000fe200020006ff */
[----:B------:R-:W-:Y:S01]  /*6560*/  FMUL R3, R57, R29 ;  /* 0x0000001d39037220 */ /* 0x000fe20000400000 */
[----:B------:R-:W-:Y:S01]  /*6570*/  R2UR UR5, R17 ;  /* 0x00000000110572ca */ /* 0x000fe200000e0000 */
[C---:B------:R-:W-:Y:S01]  /*6580*/  FMUL R29, R57.reuse, R35 ;  /* 0x00000023391d7220 */ /* 0x040fe20000400000 */
[----:B------:R-:W-:Y:S01]  /*6590*/  HADD2.F32 R35, -RZ, R19.H1_H1 ;  /* 0x30000013ff237230 */ /* 0x000fe20000004100 */
[----:B------:R-:W-:Y:S01]  /*65a0*/  F2FP.F16.E4M3.UNPACK_B R17, R62 ;  /* 0x0000003eff11723e */ /* 0x000fe200020006ff */
[C---:B------:R-:W-:Y:S01]  /*65b0*/  FMUL R20, R57.reuse, R30 ;  /* 0x0000001e39147220 */ /* 0x040fe20000400000 */
[----:B------:R-:W-:Y:S01]  /*65c0*/  F2FP.F16.E4M3.UNPACK_B R61, R61.H1 ;  /* 0x0000003dff3d723e */ /* 0x000fe200030006ff */
[C---:B------:R-:W-:Y:S01]  /*65d0*/  FMUL R30, R57.reuse, R36 ;  /* 0x00000024391e7220 */ /* 0x040fe20000400000 */
[----:B------:R-:W-:Y:S01]  /*65e0*/  HADD2.F32 R36, -RZ, R60.H0_H0 ;  /* 0x2000003cff247230 */ /* 0x000fe20000004100 */
[----:B------:R-:W-:Y:S01]  /*65f0*/  F2FP.F16.E4M3.UNPACK_B R16, R62.H1 ;  /* 0x0000003eff10723e */ /* 0x000fe200030006ff */
[----:B------:R-:W-:Y:S01]  /*6600*/  HADD2.F32 R62, -RZ, R17.H1_H1 ;  /* 0x30000011ff3e7230 */ /* 0x000fe20000004100 */
[-C--:B------:R-:W-:Y:S01]  /*6610*/  F2FP.F16.E4M3.UNPACK_B R15, R63.reuse ;  /* 0x0000003fff0f723e */ /* 0x080fe200020006ff */
[----:B------:R-:W-:Y:S01]  /*6620*/  HADD2.F32 R59, -RZ, R61.H0_H0 ;  /* 0x2000003dff3b7230 */ /* 0x000fe20000004100 */
[----:B------:R-:W-:Y:S01]  /*6630*/  F2FP.F16.E4M3.UNPACK_B R14, R63.H1 ;  /* 0x0000003fff0e723e */ /* 0x000fe200030006ff */
[--C-:B------:R-:W-:Y:S01]  /*6640*/  HADD2.F32 R63, -RZ, R16.reuse.H0_H0 ;  /* 0x20000010ff3f7230 */ /* 0x100fe20000004100 */
[----:B------:R-:W-:Y:S01]  /*6650*/  F2FP.F16.E4M3.UNPACK_B R13, R64 ;  /* 0x00000040ff0d723e */ /* 0x000fe200020006ff */
[C---:B------:R-:W-:Y:S01]  /*6660*/  FMUL R22, R57.reuse, R32 ;  /* 0x0000002039167220 */ /* 0x040fe20000400000 */
[----:B------:R-:W-:Y:S01]  /*6670*/  F2FP.F16.E4M3.UNPACK_B R12, R64.H1 ;  /* 0x00000040ff0c723e */ /* 0x000fe200030006ff */
[----:B------:R-:W-:Y:S01]  /*6680*/  HADD2.F32 R64, -RZ, R16.H1_H1 ;  /* 0x30000010ff407230 */ /* 0x000fe20000004100 */
[-C--:B------:R-:W-:Y:S01]  /*6690*/  F2FP.F16.E4M3.UNPACK_B R11, R65.reuse ;  /* 0x00000041ff0b723e */ /* 0x080fe200020006ff */
[C---:B------:R-:W-:Y:S01]  /*66a0*/  FMUL R32, R57.reuse, R38 ;  /* 0x0000002639207220 */ /* 0x040fe20000400000 */
[----:B------:R-:W-:Y:S01]  /*66b0*/  F2FP.F16.E4M3.UNPACK_B R10, R65.H1 ;  /* 0x00000041ff0a723e */ /* 0x000fe200030006ff */
[----:B------:R-:W-:Y:S01]  /*66c0*/  HADD2.F32 R38, -RZ, R18.H0_H0 ;  /* 0x20000012ff267230 */ /* 0x000fe20000004100 */
[-C--:B------:R-:W-:Y:S01]  /*66d0*/  F2FP.F16.E4M3.UNPACK_B R9, R66.reuse ;  /* 0x00000042ff09723e */ /* 0x080fe200020006ff */
[--C-:B------:R-:W-:Y:S01]  /*66e0*/  HADD2.F32 R65, -RZ, R15.reuse.H0_H0 ;  /* 0x2000000fff417230 */ /* 0x100fe20000004100 */
[----:B------:R-:W-:Y:S01]  /*66f0*/  F2FP.F16.E4M3.UNPACK_B R8, R66.H1 ;  /* 0x00000042ff08723e */ /* 0x000fe200030006ff */
[----:B------:R-:W-:Y:S01]  /*6700*/  HADD2.F32 R66, -RZ, R15.H1_H1 ;  /* 0x3000000fff427230 */ /* 0x000fe20000004100 */
[-C--:B------:R-:W-:Y:S01]  /*6710*/  F2FP.F16.E4M3.UNPACK_B R7, R67.reuse ;  /* 0x00000043ff07723e */ /* 0x080fe200020006ff */
[----:B------:R-:W-:Y:S01]  /*6720*/  HADD2.F32 R72, -RZ, R12.H1_H1 ;  /* 0x3000000cff487230 */ /* 0x000fe20000004100 */
[----:B------:R-:W-:Y:S01]  /*6730*/  F2FP.F16.E4M3.UNPACK_B R6, R67.H1 ;  /* 0x00000043ff06723e */ /* 0x000fe200030006ff */
[--C-:B------:R-:W-:Y:S01]  /*6740*/  HADD2.F32 R67, -RZ, R14.reuse.H0_H0 ;  /* 0x2000000eff437230 */ /* 0x100fe20000004100 */
        /* <DEDUP_REMOVED lines=15> */
[----:B------:R-:W-:Y:S02]  /*6840*/  HADD2.F32 R71, -RZ, R12.H0_H0 ;  /* 0x2000000cff477230 */ /* 0x000fe40000004100 */
[C---:B------:R-:W-:Y:S01]  /*6850*/  FMUL R23, R57.reuse, R33 ;  /* 0x0000002139177220 */ /* 0x040fe20000400000 */
[--C-:B------:R-:W-:Y:S02]  /*6860*/  HADD2.F32 R77, -RZ, R9.reuse.H0_H0 ;  /* 0x20000009ff4d7230 */ /* 0x100fe40000004100 */
[C---:B------:R-:W-:Y:S01]  /*6870*/  FMUL R33, R57.reuse, R39 ;  /* 0x0000002739217220 */ /* 0x040fe20000400000 */
[----:B------:R-:W-:Y:S02]  /*6880*/  HADD2.F32 R39, -RZ, R18.H1_H1 ;  /* 0x30000012ff277230 */ /* 0x000fe40000004100 */
[C---:B------:R-:W-:Y:S01]  /*6890*/  FMUL R40, R57.reuse, R40 ;  /* 0x0000002839287220 */ /* 0x040fe20000400000 */
[----:B------:R-:W-:Y:S02]  /*68a0*/  HADD2.F32 R78, -RZ, R9.H1_H1 ;  /* 0x30000009ff4e7230 */ /* 0x000fe40000004100 */
[C---:B------:R-:W-:Y:S01]  /*68b0*/  FMUL R41, R57.reuse, R41 ;  /* 0x0000002939297220 */ /* 0x040fe20000400000 */
[--C-:B------:R-:W-:Y:S02]  /*68c0*/  HADD2.F32 R79, -RZ, R8.reuse.H0_H0 ;  /* 0x20000008ff4f7230 */ /* 0x100fe40000004100 */
[C---:B------:R-:W-:Y:S01]  /*68d0*/  FFMA R40, R58.reuse, R34, R40 ;  /* 0x000000223a287223 */ /* 0x040fe20000000028 */
[----:B------:R-:W-:Y:S02]  /*68e0*/  HADD2.F32 R80, -RZ, R8.H1_H1 ;  /* 0x30000008ff507230 */ /* 0x000fe40000004100 */
[C---:B------:R-:W-:Y:S01]  /*68f0*/  FFMA R41, R58.reuse, R35, R41 ;  /* 0x000000233a297223 */ /* 0x040fe20000000029 */
[--C-:B------:R-:W-:Y:S02]  /*6900*/  HADD2.F32 R81, -RZ, R7.reuse.H0_H0 ;  /* 0x20000007ff517230 */ /* 0x100fe40000004100 */
[C---:B------:R-:W-:Y:S01]  /*6910*/  FMUL R44, R57.reuse, R44 ;  /* 0x0000002c392c7220 */ /* 0x040fe20000400000 */
[----:B------:R-:W-:Y:S02]  /*6920*/  HADD2.F32 R82, -RZ, R7.H1_H1 ;  /* 0x30000007ff527230 */ /* 0x000fe40000004100 */
[C---:B------:R-:W-:Y:S01]  /*6930*/  FMUL R45, R57.reuse, R45 ;  /* 0x0000002d392d7220 */ /* 0x040fe20000400000 */
        /* <DEDUP_REMOVED lines=12> */
[----:B------:R-:W-:Y:S02]  /*6a00*/  HADD2.F32 R89, -RZ, R90.H0_H0 ;  /* 0x2000005aff597230 */ /* 0x000fe40000004100 */
[C---:B------:R-:W-:Y:S01]  /*6a10*/  FMUL R21, R57.reuse, R31 ;  /* 0x0000001f39157220 */ /* 0x040fe20000400000 */
[C---:B------:R-:W-:Y:S01]  /*6a20*/  FMUL R31, R57.reuse, R37 ;  /* 0x00000025391f7220 */ /* 0x040fe20000400000 */
[----:B------:R-:W-:Y:S02]  /*6a30*/  HADD2.F32 R37, -RZ, R60.H1_H1 ;  /* 0x3000003cff257230 */ /* 0x000fe40000004100 */
[C---:B------:R-:W-:Y:S01]  /*6a40*/  FMUL R42, R57.reuse, R42 ;  /* 0x0000002a392a7220 */ /* 0x040fe20000400000 */
[----:B------:R-:W-:Y:S02]  /*6a50*/  HADD2.F32 R60, -RZ, R61.H1_H1 ;  /* 0x3000003dff3c7230 */ /* 0x000fe40000004100 */
[----:B------:R-:W-:Y:S01]  /*6a60*/  FMUL R43, R57, R43 ;  /* 0x0000002b392b7220 */ /* 0x000fe20000400000 */
[----:B------:R-:W-:Y:S02]  /*6a70*/  HADD2.F32 R61, -RZ, R17.H0_H0 ;  /* 0x20000011ff3d7230 */ /* 0x000fe40000004100 */
[C---:B------:R-:W-:Y:S01]  /*6a80*/  FFMA R42, R58.reuse, R36, R42 ;  /* 0x000000243a2a7223 */ /* 0x040fe2000000002a */
[----:B------:R-:W-:Y:S01]  /*6a90*/  LDTM.16dp32bit_t0_t15.x16 R4, tmem[UR4+0x40] ;  /* 0x00004004000479ee */ /* 0x000fe20008a00000 */
[----:B------:R-:W1:Y:S01]  /*6aa0*/  LDTM.16dp32bit_t16_t31.x16 R4, tmem[UR4+0x50] ;  /* 0x00005004000479ee */ /* 0x000e620008a20000 */
[----:B------:R-:W-:Y:S01]  /*6ab0*/  NOP ;  /* 0x0000000000007918 */ /* 0x000fe20000000000 */
[----:B------:R-:W-:Y:S01]  /*6ac0*/  UIADD3 UR4, UPT, UPT, UR5, 0xb0, URZ ;  /* 0x000000b005047890 */ /* 0x000fe2000fffe0ff */
[C---:B------:R-:W-:Y:S01]  /*6ad0*/  FFMA R43, R58.reuse, R37, R43 ;  /* 0x000000253a2b7223 */ /* 0x040fe2000000002b */
[C---:B------:R-:W-:Y:S01]  /*6ae0*/  FFMA R44, R58.reuse, R38, R44 ;  /* 0x000000263a2c7223 */ /* 0x040fe2000000002c */
[C---:B------:R-:W-:Y:S01]  /*6af0*/  FFMA R45, R58.reuse, R39, R45 ;  /* 0x000000273a2d7223 */ /* 0x040fe2000000002d */
[----:B------:R-:W-:Y:S01]  /*6b00*/  UPRMT UR4, UR48, 0x654, UR4 ;  /* 0x0000065430047896 */ /* 0x000fe20008000004 */
[----:B------:R-:W-:Y:S01]  /*6b10*/  HADD2.F32 R90, -RZ, R90.H1_H1 ;  /* 0x3000005aff5a7230 */ /* 0x000fe20000004100 */
[----:B------:R-:W-:Y:S01]  /*6b20*/  F2FP.SATFINITE.E4M3.F32.PACK_AB_MERGE_C R42, R43, R42, RZ ;  /* 0x0000002a2b2a723e */ /* 0x000fe200048070ff */
[--C-:B------:R-:W-:Y:S02]  /*6b30*/  HADD2.F32 R93, -RZ, R94.reuse.H0_H0 ;  /* 0x2000005eff5d7230 */ /* 0x100fe40000004100 */
[----:B------:R-:W-:Y:S01]  /*6b40*/  FMUL R46, R57, R46 ;  /* 0x0000002e392e7220 */ /* 0x000fe20000400000 */
[----:B------:R-:W-:Y:S01]  /*6b50*/  HADD2.F32 R94, -RZ, R94.H1_H1 ;  /* 0x3000005eff5e7230 */ /* 0x000fe20000004100 */
[----:B------:R-:W-:Y:S01]  /*6b60*/  F2FP.SATFINITE.E4M3.F32.PACK_AB_MERGE_C R40, R41, R40, R42 ;  /* 0x000000282928723e */ /* 0x000fe2000480702a */
[--C-:B------:R-:W-:Y:S02]  /*6b70*/  HADD2.F32 R97, -RZ, R98.reuse.H0_H0 ;  /* 0x20000062ff617230 */ /* 0x100fe40000004100 */
[C---:B------:R-:W-:Y:S01]  /*6b80*/  FFMA R46, R58.reuse, R59, R46 ;  /* 0x0000003b3a2e7223 */ /* 0x040fe2000000002e */
[----:B-1----:R-:W-:Y:S01]  /*6b90*/  SYNCS.ARRIVE.TRANS64.RED.A1T0 RZ, [UR4], RZ ;  /* 0x000000ffffff79a7 */ /* 0x002fe20008100404 */
[----:B------:R-:W-:Y:S02]  /*6ba0*/  HADD2.F32 R98, -RZ, R98.H1_H1 ;  /* 0x30000062ff627230 */ /* 0x000fe40000004100 */
[C---:B------:R-:W-:Y:S01]  /*6bb0*/  FMUL R47, R57.reuse, R47 ;  /* 0x0000002f392f7220 */ /* 0x040fe20000400000 */
[C---:B------:R-:W-:Y:S01]  /*6bc0*/  FMUL R50, R57.reuse, R50 ;  /* 0x0000003239327220 */ /* 0x040fe20000400000 */
[C---:B------:R-:W-:Y:S01]  /*6bd0*/  FMUL R51, R57.reuse, R51 ;  /* 0x0000003339337220 */ /* 0x040fe20000400000 */
[----:B------:R-:W-:Y:S01]  /*6be0*/  FMUL R54, R57, R54 ;  /* 0x0000003639367220 */ /* 0x000fe20000400000 */
[C---:B------:R-:W-:Y:S01]  /*6bf0*/  FFMA R47, R58.reuse, R60, R47 ;  /* 0x0000003c3a2f7223 */ /* 0x040fe2000000002f */
[C---:B------:R-:W-:Y:S01]  /*6c00*/  FFMA R48, R58.reuse, R61, R48 ;  /* 0x0000003d3a307223 */ /* 0x040fe20000000030 */
[C---:B------:R-:W-:Y:S01]  /*6c10*/  FFMA R49, R58.reuse, R62, R49 ;  /* 0x0000003e3a317223 */ /* 0x040fe20000000031 */
[C---:B------:R-:W-:Y:S01]  /*6c20*/  FFMA R50, R58.reuse, R63, R50 ;  /* 0x0000003f3a327223 */ /* 0x040fe20000000032 */
[C---:B------:R-:W-:Y:S01]  /*6c30*/  FFMA R51, R58.reuse, R64, R51 ;  /* 0x000000403a337223 */ /* 0x040fe20000000033 */
[C---:B------:R-:W-:Y:S01]  /*6c40*/  FFMA R52, R58.reuse, R65, R52 ;  /* 0x000000413a347223 */ /* 0x040fe20000000034 */
[C---:B------:R-:W-:Y:S01]  /*6c50*/  FFMA R53, R58.reuse, R66, R53 ;  /* 0x000000423a357223 */ /* 0x040fe20000000035 */
[----:B------:R-:W-:Y:S01]  /*6c60*/  F2FP.SATFINITE.E4M3.F32.PACK_AB_MERGE_C R46, R47, R46, RZ ;  /* 0x0000002e2f2e723e */ /* 0x000fe200048070ff */
[C---:B------:R-:W-:Y:S01]  /*6c70*/  FFMA R54, R58.reuse, R67, R54 ;  /* 0x000000433a367223 */ /* 0x040fe20000000036 */
[----:B------:R-:W-:Y:S01]  /*6c80*/  F2FP.SATFINITE.E4M3.F32.PACK_AB_MERGE_C R50, R51, R50, RZ ;  /* 0x000000323332723e */ /* 0x000fe200048070ff */
[----:B------:R-:W-:Y:S01]  /*6c90*/  FMUL R4, R57, R4 ;  /* 0x0000000439047220 */ /* 0x000fe20000400000 */
[----:B------:R-:W-:Y:S01]  /*6ca0*/  F2FP.SATFINITE.E4M3.F32.PACK_AB_MERGE_C R41, R45, R44, R46 ;  /* 0x0000002c2d29723e */ /* 0x000fe2000480702e */
[----:B------:R-:W-:Y:S01]  /*6cb0*/  FMUL R5, R57, R5 ;  /* 0x0000000539057220 */ /* 0x000fe20000400000 */
[----:B------:R-:W-:Y:S01]  /*6cc0*/  F2FP.SATFINITE.E4M3.F32.PACK_AB_MERGE_C R42, R49, R48, R50 ;  /* 0x00000030312a723e */ /* 0x000fe20004807032 */
[C---:B------:R-:W-:Y:S01]  /*6cd0*/  FMUL R8, R57.reuse, R8 ;  /* 0x0000000839087220 */ /* 0x040fe20000400000 */
        /* <DEDUP_REMOVED lines=8> */
[----:B------:R-:W-:Y:S01]  /*6d60*/  FMUL R6, R57, R6 ;  /* 0x0000000639067220 */ /* 0x000fe20000400000 */
[C---:B------:R-:W-:Y:S01]  /*6d70*/  FFMA R55, R58.reuse, R68, R55 ;  /* 0x000000443a377223 */ /* 0x040fe20000000037 */
[C---:B------:R-:W-:Y:S01]  /*6d80*/  FFMA R24, R58.reuse, R69, R24 ;  /* 0x000000453a187223 */ /* 0x040fe20000000018 */
[----:B------:R-:W-:Y:S01]  /*6d90*/  FFMA R25, R58, R70, R25 ;  /* 0x000000463a197223 */ /* 0x000fe20000000019 */
[----:B------:R-:W-:Y:S01]  /*6da0*/  IADD3 R56, PT, PT, R56, 0x1, RZ ;  /* 0x0000000138387810 */ /* 0x000fe20007ffe0ff */
[C---:B------:R-:W-:Y:S01]  /*6db0*/  FFMA R26, R58.reuse, R71, R26 ;  /* 0x000000473a1a7223 */ /* 0x040fe2000000001a */
[----:B------:R-:W-:Y:S01]  /*6dc0*/  F2FP.SATFINITE.E4M3.F32.PACK_AB_MERGE_C R43, R55, R54, RZ ;  /* 0x00000036372b723e */ /* 0x000fe200048070ff */
[C---:B------:R-:W-:Y:S01]  /*6dd0*/  FFMA R27, R58.reuse, R72, R27 ;  /* 0x000000483a1b7223 */ /* 0x040fe2000000001b */
        /* <DEDUP_REMOVED lines=12> */
[C---:B------:R-:W-:Y:S01]  /*6ea0*/  FMUL R7, R57.reuse, R7 ;  /* 0x0000000739077220 */ /* 0x040fe20000400000 */
[C---:B------:R-:W-:Y:S01]  /*6eb0*/  FFMA R4, R58.reuse, R85, R4 ;  /* 0x000000553a047223 */ /* 0x040fe20000000004 */
[C---:B------:R-:W-:Y:S01]  /*6ec0*/  FFMA R5, R58.reuse, R86, R5 ;  /* 0x000000563a057223 */ /* 0x040fe20000000005 */
[--C-:B------:R-:W-:Y:S02]  /*6ed0*/  HADD2.F32 R91, -RZ, R92.reuse.H0_H0 ;  /* 0x2000005cff5b7230 */ /* 0x100fe40000004100 */
[C---:B------:R-:W-:Y:S01]  /*6ee0*/  FFMA R6, R58.reuse, R87, R6 ;  /* 0x000000573a067223 */ /* 0x040fe20000000006 */
[----:B------:R-:W-:Y:S02]  /*6ef0*/  HADD2.F32 R92, -RZ, R92.H1_H1 ;  /* 0x3000005cff5c7230 */ /* 0x000fe40000004100 */
[C---:B------:R-:W-:Y:S01]  /*6f00*/  FMUL R10, R57.reuse, R10 ;  /* 0x0000000a390a7220 */ /* 0x040fe20000400000 */
        /* <DEDUP_REMOVED lines=17> */
[----:B------:R-:W-:Y:S01]  /*7020*/  FMUL R19, R57, R19 ;  /* 0x0000001339137220 */ /* 0x000fe20000400000 */
[C---:B------:R-:W-:Y:S01]  /*7030*/  FFMA R16, R58.reuse, R97, R16 ;  /* 0x000000613a107223 */ /* 0x040fe20000000010 */
[C---:B------:R-:W-:Y:S01]  /*7040*/  FFMA R17, R58.reuse, R98, R17 ;  /* 0x000000623a117223 */ /* 0x040fe20000000011 */
[C---:B------:R-:W-:Y:S01]  /*7050*/  FFMA R18, R58.reuse, R99, R18 ;  /* 0x000000633a127223 */ /* 0x040fe20000000012 */
[----:B------:R-:W-:Y:S01]  /*7060*/  FFMA R19, R58, R100, R19 ;  /* 0x000000643a137223 */ /* 0x000fe20000000013 */
[----:B------:R-:W-:Y:S01]  /*7070*/  F2FP.SATFINITE.E4M3.F32.PACK_AB_MERGE_C R28, R29, R28, RZ ;  /* 0x0000001c1d1c723e */ /* 0x000fe200048070ff */
[----:B------:R-:W-:Y:S01]  /*7080*/  BSSY.RECONVERGENT B0, `(.L_x_102) ;  /* 0x0000031000007945 */ /* 0x000fe20003800200 */
[----:B------:R-:W-:Y:S02]  /*7090*/  F2FP.SATFINITE.E4M3.F32.PACK_AB_MERGE_C R6, R7, R6, RZ ;  /* 0x000000060706723e */ /* 0x000fe400048070ff */
[----:B------:R-:W-:Y:S02]  /*70a0*/  F2FP.SATFINITE.E4M3.F32.PACK_AB_MERGE_C R26, R27, R26, RZ ;  /* 0x0000001a1b1a723e */ /* 0x000fe400048070ff */
[----:B------:R-:W-:Y:S02]  /*70b0*/  F2FP.SATFINITE.E4M3.F32.PACK_AB_MERGE_C R21, R21, R20, RZ ;  /* 0x000000141515723e */ /* 0x000fe400048070ff */
[----:B------:R-:W-:Y:S02]  /*70c0*/  F2FP.SATFINITE.E4M3.F32.PACK_AB_MERGE_C R32, R33, R32, RZ ;  /* 0x000000202120723e */ /* 0x000fe400048070ff */
[----:B------:R-:W-:Y:S02]  /*70d0*/  F2FP.SATFINITE.E4M3.F32.PACK_AB_MERGE_C R10, R11, R10, RZ ;  /* 0x0000000a0b0a723e */ /* 0x000fe400048070ff */
[----:B------:R-:W-:Y:S02]  /*70e0*/  F2FP.SATFINITE.E4M3.F32.PACK_AB_MERGE_C R14, R15, R14, RZ ;  /* 0x0000000e0f0e723e */ /* 0x000fe400048070ff */
[----:B------:R-:W-:Y:S02]  /*70f0*/  F2FP.SATFINITE.E4M3.F32.PACK_AB_MERGE_C R7, R19, R18, RZ ;  /* 0x000000121307723e */ /* 0x000fe400048070ff */
[----:B------:R-:W-:Y:S02]  /*7100*/  F2FP.SATFINITE.E4M3.F32.PACK_AB_MERGE_C R22, R23, R22, R28 ;  /* 0x000000161716723e */ /* 0x000fe4000480701c */
[----:B------:R-:W-:Y:S02]  /*7110*/  F2FP.SATFINITE.E4M3.F32.PACK_AB_MERGE_C R4, R5, R4, R6 ;  /* 0x000000040504723e */ /* 0x000fe40004807006 */
[----:B------:R-:W-:Y:S02]  /*7120*/  F2FP.SATFINITE.E4M3.F32.PACK_AB_MERGE_C R43, R53, R52, R43 ;  /* 0x00000034352b723e */ /* 0x000fe4000480702b */
[----:B------:R-:W-:Y:S02]  /*7130*/  F2FP.SATFINITE.E4M3.F32.PACK_AB_MERGE_C R20, R25, R24, R26 ;  /* 0x000000181914723e */ /* 0x000fe4000480701a */
[----:B------:R-:W-:Y:S01]  /*7140*/  F2FP.SATFINITE.E4M3.F32.PACK_AB_MERGE_C R21, R3, R0, R21 ;  /* 0x000000000315723e */ /* 0x000fe20004807015 */
[----:B------:R1:W-:Y:S01]  /*7150*/  STS.128 [R110+UR44+0x1a00], R40 ;  /* 0x001a00286e007988 */ /* 0x0003e20008000c2c */
[----:B------:R-:W-:Y:S02]  /*7160*/  F2FP.SATFINITE.E4M3.F32.PACK_AB_MERGE_C R23, R31, R30, R32 ;  /* 0x0000001e1f17723e */ /* 0x000fe40004807020 */
[----:B------:R-:W-:Y:S02]  /*7170*/  F2FP.SATFINITE.E4M3.F32.PACK_AB_MERGE_C R5, R9, R8, R10 ;  /* 0x000000080905723e */ /* 0x000fe4000480700a */
[----:B------:R-:W-:Y:S02]  /*7180*/  F2FP.SATFINITE.E4M3.F32.PACK_AB_MERGE_C R6, R13, R12, R14 ;  /* 0x0000000c0d06723e */ /* 0x000fe4000480700e */
[----:B------:R-:W-:Y:S01]  /*7190*/  F2FP.SATFINITE.E4M3.F32.PACK_AB_MERGE_C R7, R17, R16, R7 ;  /* 0x000000101107723e */ /* 0x000fe20004807007 */
[----:B------:R1:W-:Y:S08]  /*71a0*/  STS.128 [R110+UR44+0x2200], R20 ;  /* 0x002200146e007988 */ /* 0x0003f00008000c2c */
[----:B------:R1:W-:Y:S01]  /*71b0*/  STS.128 [R110+UR44+0x2a00], R4 ;  /* 0x002a00046e007988 */ /* 0x0003e20008000c2c */
[----:B------:R-:W-:Y:S01]  /*71c0*/  @!PT LDS RZ, [RZ] ;  /* 0x00000000fffff984 */ /* 0x000fe20000000800 */
[----:B------:R-:W-:Y:S01]  /*71d0*/  @!PT LDS RZ, [RZ] ;  /* 0x00000000fffff984 */ /* 0x000fe20000000800 */
[----:B------:R-:W-:Y:S01]  /*71e0*/  @!PT LDS RZ, [RZ] ;  /* 0x00000000fffff984 */ /* 0x000fe20000000800 */
[----:B------:R-:W-:Y:S01]  /*71f0*/  @!PT LDS RZ, [RZ] ;  /* 0x00000000fffff984 */ /* 0x000fe20000000800 */
[----:B------:R3:W-:Y:S07]  /*7200*/  MEMBAR.ALL.CTA ;  /* 0x0000000000007992 */ /* 0x0007ee0000008000 */
[----:B---3--:R-:W3:Y:S02]  /*7210*/  FENCE.VIEW.ASYNC.S ;  /* 0x00000000000073c6 */ /* 0x008ee40000000000 */
[----:B---3--:R-:W-:Y:S06]  /*7220*/  BAR.SYNC.DEFER_BLOCKING 0x1, 0x80 ;  /* 0x0042000000007b1d */ /* 0x008fec0000010000 */
[----:B------:R-:W-:Y:S05]  /*7230*/  @P0 BRA `(.L_x_103) ;  /* 0x0000000000540947 */ /* 0x000fea0003800000 */
[----:B------:R-:W-:Y:S02]  /*7240*/  UIADD3 UR4, UPT, UPT, UR44, 0x1a00, URZ ;  /* 0x00001a002c047890 */ /* 0x000fe4000fffe0ff */
[----:B------:R-:W-:Y:S02]  /*7250*/  UIMAD UR9, UR45, 0x60, URZ ;  /* 0x000000602d0978a4 */ /* 0x000fe4000f8e02ff */
[----:B------:R-:W-:Y:S02]  /*7260*/  USHF.L.U32 UR10, UR46, 0x6, URZ ;  /* 0x000000062e0a7899 */ /* 0x000fe400080006ff */
[----:B------:R-:W-:Y:S01]  /*7270*/  MOV R117, UR4 ;  /* 0x0000000400757c02 */ /* 0x000fe20008000f00 */
[----:B------:R-:W-:Y:S01]  /*7280*/  UIADD3 UR4, UP0, UPT, UR62, 0x680, URZ ;  /* 0x000006803e047890 */ /* 0x000fe2000ff1e0ff */
[----:B------:R-:W-:Y:S02]  /*7290*/  UMOV UR11, UR36 ;  /* 0x00000024000b7c82 */ /* 0x000fe40008000000 */
[----:B------:R-:W-:Y:S01]  /*72a0*/  R2UR UR8, R117 ;  /* 0x00000000750872ca */ /* 0x000fe200000e0000 */
[----:B------:R-:W-:Y:S02]  /*72b0*/  UIADD3.X UR5, UPT, UPT, URZ, UR63, URZ, UP0, !UPT ;  /* 0x0000003fff057290 */ /* 0x000fe400087fe4ff */
[----:B------:R-:W-:Y:S02]  /*72c0*/  UIADD3 UR16, UPT, UPT, UR44, 0x2200, URZ ;  /* 0x000022002c107890 */ /* 0x000fe4000fffe0ff */
[----:B------:R-:W-:Y:S01]  /*72d0*/  UIADD3 UR17, UPT, UPT, UR9, 0x20, URZ ;  /* 0x0000002009117890 */ /* 0x000fe2000fffe0ff */
[----:B------:R-:W-:Y:S01]  /*72e0*/  UMOV UR19, UR36 ;  /* 0x0000002400137c82 */ /* 0x000fe20008000000 */
[----:B------:R-:W-:Y:S01]  /*72f0*/  UMOV UR18, UR10 ;  /* 0x0000000a00127c82 */ /* 0x000fe20008000000 */
[----:B------:R-:W-:Y:S02]  /*7300*/  UIADD3 UR12, UPT, UPT, UR44, 0x2a00, URZ ;  /* 0x00002a002c0c7890 */ /* 0x000fe4000fffe0ff */
[----:B------:R-:W-:Y:S03]  /*7310*/  UIADD3 UR13, UPT, UPT, UR9, 0x40, URZ ;  /* 0x00000040090d7890 */ /* 0x000fe6000fffe0ff */
[----:B------:R3:W-:Y:S01]  /*7320*/  UTMASTG.3D [UR8], [UR4] ;  /* 0x00000008040073b5 */ /* 0x0007e20008010000 */
[----:B------:R-:W-:Y:S01]  /*7330*/  UMOV UR15, UR36 ;  /* 0x00000024000f7c82 */ /* 0x000fe20008000000 */
[----:B------:R-:W-:Y:S01]  /*7340*/  UMOV UR14, UR10 ;  /* 0x0000000a000e7c82 */ /* 0x000fe20008000000 */
[----:B------:R3:W-:Y:S03]  /*7350*/  UTMASTG.3D [UR16], [UR4] ;  /* 0x00000010040073b5 */ /* 0x0007e60008010000 */
[----:B------:R3:W-:Y:S01]  /*7360*/  UTMASTG.3D [UR12], [UR4] ;  /* 0x0000000c040073b5 */ /* 0x0007e20008010000 */
[----:B------:R0:W-:Y:S01]  /*7370*/  UTMACMDFLUSH ;  /* 0x00000000000079b7 */ /* 0x0001e20000000000 */
[----:B---3--:R-:W-:Y:S04]  /*7380*/  DEPBAR.LE SB0, 0x0 ;  /* 0x000080000000791a */ /* 0x008fe80000000000 */
.L_x_103:
[----:B------:R-:W-:Y:S05]  /*7390*/  BSYNC.RECONVERGENT B0 ;  /* 0x0000000000007941 */ /* 0x000fea0003800200 */
.L_x_102:
[----:B------:R-:W-:Y:S01]  /*73a0*/  BAR.SYNC.DEFER_BLOCKING 0x1, 0x80 ;  /* 0x0042000000007b1d */ /* 0x000fe20000010000 */
[----:B------:R-:W-:Y:S01]  /*73b0*/  ISETP.NE.AND P0, PT, R113, 0x2, PT ;  /* 0x000000027100780c */ /* 0x000fe20003f05270 */
[----:B------:R-:W-:Y:S01]  /*73c0*/  UISETP.NE.AND UP0, UPT, UR47, URZ, UPT ;  /* 0x000000ff2f00728c */ /* 0x000fe2000bf05270 */
[----:B------:R-:W-:Y:S01]  /*73d0*/  ISETP.NE.AND P1, PT, R56, 0x4, PT ;  /* 0x000000043800780c */ /* 0x000fe20003f25270 */
[----:B------:R-:W-:Y:S01]  /*73e0*/  UIADD3 UR45, UPT, UPT, UR37, UR57, URZ ;  /* 0x00000039252d7290 */ /* 0x000fe2000fffe0ff */
[----:B------:R-:W-:Y:S01]  /*73f0*/  SEL R3, RZ, 0x1, P0 ;  /* 0x00000001ff037807 */ /* 0x000fe20000000000 */
[----:B------:R-:W-:Y:S01]  /*7400*/  UIADD3 UR46, UPT, UPT, UR38, UR60, URZ ;  /* 0x0000003c262e7290 */ /* 0x000fe2000fffe0ff */
[----:B------:R-:W-:Y:S02]  /*7410*/  SEL R0, RZ, 0x1, P1 ;  /* 0x00000001ff007807 */ /* 0x000fe40000800000 */
[----:B------:R-:W-:Y:S02]  /*7420*/  LOP3.LUT R115, R115, R3, RZ, 0x3c, !PT ;  /* 0x0000000373737212 */ /* 0x000fe400078e3cff */
[----:B------:R-:W-:Y:S02]  /*7430*/  LOP3.LUT R116, R116, R0, RZ, 0x3c, !PT ;  /* 0x0000000074747212 */ /* 0x000fe400078e3cff */
[----:B------:R-:W-:Y:S02]  /*7440*/  SEL R113, R113, RZ, P0 ;  /* 0x000000ff71717207 */ /* 0x000fe40000000000 */
[----:B------:R-:W-:Y:S01]  /*7450*/  SEL R56, R56, RZ, P1 ;  /* 0x000000ff38387207 */ /* 0x000fe20000800000 */
[----:B------:R-:W-:Y:S01]  /*7460*/  UMOV UR36, UR51 ;  /* 0x0000003300247c82 */ /* 0x000fe20008000000 */
[----:B------:R-:W-:Y:S05]  /*7470*/  BRA.U UP0, `(.L_x_104) ;  /* 0xffffffdd00307547 */ /* 0x000fea000b83ffff */
[----:B------:R-:W-:Y:S05]  /*7480*/  EXIT ;  /* 0x000000000000794d */ /* 0x000fea0003800000 */
.L_x_24:
[----:B---3--:R3:W4:Y:S02]  /*7490*/  SYNCS.PHASECHK.TRANS64.TRYWAIT P0, [R0+URZ+0xe0], R2 ;  /* 0x0000e002000075a7 */ /* 0x00872400080011ff */
[----:B----4-:R-:W-:Y:S05]  /*74a0*/  @!P0 NANOSLEEP.SYNCS 0x989680 ;  /* 0x009896800000895d */ /* 0x010fea0003900000 */
[----:B------:R-:W4:Y:S02]  /*74b0*/  @!P0 SYNCS.PHASECHK.TRANS64 P0, [R0+URZ+0xe0], R2 ;  /* 0x0000e002000085a7 */ /* 0x000f2400080010ff */
[----:B----4-:R-:W-:Y:S05]  /*74c0*/  @!P0 BRA `(.L_x_24) ;  /* 0xfffffffc00f08947 */ /* 0x010fea000383ffff */
[----:B------:R-:W-:Y:S05]  /*74d0*/  BRA `(.L_x_105) ;  /* 0xffffffa000cc7947 */ /* 0x000fea000383ffff */
.L_x_27:
[----:B--2---:R-:W-:-:S07]  /*74e0*/  MOV R0, UR33 ;  /* 0x0000002100007c02 */ /* 0x004fce0008000f00 */
.L_x_106:
[----:B--2---:R2:W3:Y:S02]  /*74f0*/  SYNCS.PHASECHK.TRANS64.TRYWAIT P0, [R0+URZ+0x28], R3 ;  /* 0x00002803000075a7 */ /* 0x0044e400080011ff */
[----:B---3--:R-:W-:Y:S05]  /*7500*/  @!P0 NANOSLEEP.SYNCS 0x989680 ;  /* 0x009896800000895d */ /* 0x008fea0003900000 */
[----:B------:R-:W3:Y:S02]  /*7510*/  @!P0 SYNCS.PHASECHK.TRANS64 P0, [R0+URZ+0x28], R3 ;  /* 0x00002803000085a7 */ /* 0x000ee400080010ff */
[----:B---3--:R-:W-:Y:S05]  /*7520*/  @!P0 BRA `(.L_x_106) ;  /* 0xfffffffc00f08947 */ /* 0x008fea000383ffff */
[----:B------:R-:W-:Y:S05]  /*7530*/  BRA `(.L_x_26) ;  /* 0xffffffa400147947 */ /* 0x000fea000383ffff */
.L_x_34:
[----:B-1----:R-:W-:-:S07]  /*7540*/  MOV R0, UR33 ;  /* 0x0000002100007c02 */ /* 0x002fce0008000f00 */
.L_x_107:
[----:B-1----:R1:W2:Y:S02]  /*7550*/  SYNCS.PHASECHK.TRANS64.TRYWAIT P0, [R0+URZ+0x28], R3 ;  /* 0x00002803000075a7 */ /* 0x0022a400080011ff */
[----:B--2---:R-:W-:Y:S05]  /*7560*/  @!P0 NANOSLEEP.SYNCS 0x989680 ;  /* 0x009896800000895d */ /* 0x004fea0003900000 */
[----:B------:R-:W2:Y:S02]  /*7570*/  @!P0 SYNCS.PHASECHK.TRANS64 P0, [R0+URZ+0x28], R3 ;  /* 0x00002803000085a7 */ /* 0x000ea400080010ff */
[----:B--2---:R-:W-:Y:S05]  /*7580*/  @!P0 BRA `(.L_x_107) ;  /* 0xfffffffc00f08947 */ /* 0x004fea000383ffff */
[----:B------:R-:W-:Y:S05]  /*7590*/  BRA `(.L_x_33) ;  /* 0xffffffa800047947 */ /* 0x000fea000383ffff */
.L_x_39:
[----:B-1----:R1:W2:Y:S02]  /*75a0*/  SYNCS.PHASECHK.TRANS64.TRYWAIT P0, [R3+URZ+0x70], R0 ;  /* 0x00007000030075a7 */ /* 0x0022a400080011ff */
[----:B--2---:R-:W-:Y:S05]  /*75b0*/  @!P0 NANOSLEEP.SYNCS 0x989680 ;  /* 0x009896800000895d */ /* 0x004fea0003900000 */
[----:B------:R-:W2:Y:S02]  /*75c0*/  @!P0 SYNCS.PHASECHK.TRANS64 P0, [R3+URZ+0x70], R0 ;  /* 0x00007000030085a7 */ /* 0x000ea400080010ff */
[----:B--2---:R-:W-:Y:S05]  /*75d0*/  @!P0 BRA `(.L_x_39) ;  /* 0xfffffffc00f08947 */ /* 0x004fea000383ffff */
[----:B------:R-:W-:Y:S05]  /*75e0*/  BRA `(.L_x_108) ;  /* 0xffffffa800d47947 */ /* 0x000fea000383ffff */
.L_x_43:
[----:B------:R-:W-:-:S07]  /*75f0*/  MOV R0, UR4 ;  /* 0x0000000400007c02 */ /* 0x000fce0008000f00 */
.L_x_109:
[----:B-1----:R1:W2:Y:S02]  /*7600*/  SYNCS.PHASECHK.TRANS64.TRYWAIT P0, [R0+URZ], R2 ;  /* 0x00000002000075a7 */ /* 0x0022a400080011ff */
[----:B--2---:R-:W-:Y:S05]  /*7610*/  @!P0 NANOSLEEP.SYNCS 0x989680 ;  /* 0x009896800000895d */ /* 0x004fea0003900000 */
[----:B------:R-:W2:Y:S02]  /*7620*/  @!P0 SYNCS.PHASECHK.TRANS64 P0, [R0+URZ], R2 ;  /* 0x00000002000085a7 */ /* 0x000ea400080010ff */
[----:B--2---:R-:W-:Y:S05]  /*7630*/  @!P0 BRA `(.L_x_109) ;  /* 0xfffffffc00f08947 */ /* 0x004fea000383ffff */
[----:B------:R-:W-:Y:S05]  /*7640*/  BRA `(.L_x_110) ;  /* 0xffffffb000787947 */ /* 0x000fea000383ffff */
.L_x_44:
[----:B------:R-:W-:-:S07]  /*7650*/  MOV R0, UR5 ;  /* 0x0000000500007c02 */ /* 0x000fce0008000f00 */
.L_x_111:
[----:B-1----:R1:W2:Y:S02]  /*7660*/  SYNCS.PHASECHK.TRANS64.TRYWAIT P0, [R0+URZ], R3 ;  /* 0x00000003000075a7 */ /* 0x0022a400080011ff */
[----:B--2---:R-:W-:Y:S05]  /*7670*/  @!P0 NANOSLEEP.SYNCS 0x989680 ;  /* 0x009896800000895d */ /* 0x004fea0003900000 */
[----:B------:R-:W2:Y:S02]  /*7680*/  @!P0 SYNCS.PHASECHK.TRANS64 P0, [R0+URZ], R3 ;  /* 0x00000003000085a7 */ /* 0x000ea400080010ff */
[----:B--2---:R-:W-:Y:S05]  /*7690*/  @!P0 BRA `(.L_x_111) ;  /* 0xfffffffc00f08947 */ /* 0x004fea000383ffff */
[----:B------:R-:W-:Y:S05]  /*76a0*/  BRA `(.L_x_112) ;  /* 0xffffffb000847947 */ /* 0x000fea000383ffff */
.L_x_45:
[----:B------:R-:W-:-:S07]  /*76b0*/  MOV R0, UR5 ;  /* 0x0000000500007c02 */ /* 0x000fce0008000f00 */
.L_x_113:
[----:B-1----:R1:W2:Y:S02]  /*76c0*/  SYNCS.PHASECHK.TRANS64.TRYWAIT P0, [R0+URZ], R3 ;  /* 0x00000003000075a7 */ /* 0x0022a400080011ff */
[----:B--2---:R-:W-:Y:S05]  /*76d0*/  @!P0 NANOSLEEP.SYNCS 0x989680 ;  /* 0x009896800000895d */ /* 0x004fea0003900000 */
[----:B------:R-:W2:Y:S02]  /*76e0*/  @!P0 SYNCS.PHASECHK.TRANS64 P0, [R0+URZ], R3 ;  /* 0x00000003000085a7 */ /* 0x000ea400080010ff */
[----:B--2---:R-:W-:Y:S05]  /*76f0*/  @!P0 BRA `(.L_x_113) ;  /* 0xfffffffc00f08947 */ /* 0x004fea000383ffff */
[----:B------:R-:W-:Y:S05]  /*7700*/  BRA `(.L_x_114) ;  /* 0xffffffb000907947 */ /* 0x000fea000383ffff */
.L_x_46:
[----:B------:R-:W-:-:S07]  /*7710*/  MOV R0, UR5 ;  /* 0x0000000500007c02 */ /* 0x000fce0008000f00 */
.L_x_115:
[----:B-1----:R1:W2:Y:S02]  /*7720*/  SYNCS.PHASECHK.TRANS64.TRYWAIT P0, [R0+URZ], R3 ;  /* 0x00000003000075a7 */ /* 0x0022a400080011ff */
[----:B--2---:R-:W-:Y:S05]  /*7730*/  @!P0 NANOSLEEP.SYNCS 0x989680 ;  /* 0x009896800000895d */ /* 0x004fea0003900000 */
[----:B------:R-:W2:Y:S02]  /*7740*/  @!P0 SYNCS.PHASECHK.TRANS64 P0, [R0+URZ], R3 ;  /* 0x00000003000085a7 */ /* 0x000ea400080010ff */
[----:B--2---:R-:W-:Y:S05]  /*7750*/  @!P0 BRA `(.L_x_115) ;  /* 0xfffffffc00f08947 */ /* 0x004fea000383ffff */
[----:B------:R-:W-:Y:S05]  /*7760*/  BRA `(.L_x_116) ;  /* 0xffffffb0009c7947 */ /* 0x000fea000383ffff */
.L_x_49:
[----:B--2---:R2:W3:Y:S02]  /*7770*/  SYNCS.PHASECHK.TRANS64.TRYWAIT P0, [R2+URZ+0xd0], R4 ;  /* 0x0000d004020075a7 */ /* 0x0044e400080011ff */
[----:B---3--:R-:W-:Y:S05]  /*7780*/  @!P0 NANOSLEEP.SYNCS 0x989680 ;  /* 0x009896800000895d */ /* 0x008fea0003900000 */
[----:B------:R-:W3:Y:S02]  /*7790*/  @!P0 SYNCS.PHASECHK.TRANS64 P0, [R2+URZ+0xd0], R4 ;  /* 0x0000d004020085a7 */ /* 0x000ee400080010ff */
[----:B---3--:R-:W-:Y:S05]  /*77a0*/  @!P0 BRA `(.L_x_49) ;  /* 0xfffffffc00f08947 */ /* 0x008fea000383ffff */
[----:B------:R-:W-:Y:S05]  /*77b0*/  BRA `(.L_x_117) ;  /* 0xffffffb000f87947 */ /* 0x000fea000383ffff */
.L_x_50:
[----:B------:R-:W-:-:S07]  /*77c0*/  MOV R2, UR4 ;  /* 0x0000000400027c02 */ /* 0x000fce0008000f00 */
.L_x_118:
[----:B--2---:R2:W3:Y:S02]  /*77d0*/  SYNCS.PHASECHK.TRANS64.TRYWAIT P0, [R2+URZ+0x80], R5 ;  /* 0x00008005020075a7 */ /* 0x0044e400080011ff */
[----:B---3--:R-:W-:Y:S05]  /*77e0*/  @!P0 NANOSLEEP.SYNCS 0x989680 ;  /* 0x009896800000895d */ /* 0x008fea0003900000 */
[----:B------:R-:W3:Y:S02]  /*77f0*/  @!P0 SYNCS.PHASECHK.TRANS64 P0, [R2+URZ+0x80], R5 ;  /* 0x00008005020085a7 */ /* 0x000ee400080010ff */
[----:B---3--:R-:W-:Y:S05]  /*7800*/  @!P0 BRA `(.L_x_118) ;  /* 0xfffffffc00f08947 */ /* 0x008fea000383ffff */
[----:B------:R-:W-:Y:S05]  /*7810*/  BRA `(.L_x_119) ;  /* 0xffffffb400087947 */ /* 0x000fea000383ffff */
.L_x_51:
[----:B--2---:R2:W3:Y:S02]  /*7820*/  SYNCS.PHASECHK.TRANS64.TRYWAIT P1, [R2+URZ+0x70], R4 ;  /* 0x00007004020075a7 */ /* 0x0044e400080211ff */
[----:B---3--:R-:W-:Y:S05]  /*7830*/  @!P1 NANOSLEEP.SYNCS 0x989680 ;  /* 0x009896800000995d */ /* 0x008fea0003900000 */
[----:B------:R-:W3:Y:S02]  /*7840*/  @!P1 SYNCS.PHASECHK.TRANS64 P1, [R2+URZ+0x70], R4 ;  /* 0x00007004020095a7 */ /* 0x000ee400080210ff */
[----:B---3--:R-:W-:Y:S05]  /*7850*/  @!P1 BRA `(.L_x_51) ;  /* 0xfffffffc00f09947 */ /* 0x008fea000383ffff */
[----:B------:R-:W-:Y:S05]  /*7860*/  BRA `(.L_x_120) ;  /* 0xffffffb400387947 */ /* 0x000fea000383ffff */
.L_x_54:
[----:B------:R-:W-:-:S07]  /*7870*/  MOV R0, UR4 ;  /* 0x0000000400007c02 */ /* 0x000fce0008000f00 */
.L_x_121:
[----:B--2---:R2:W3:Y:S02]  /*7880*/  SYNCS.PHASECHK.TRANS64.TRYWAIT P0, [R0+URZ+0x80], R2 ;  /* 0x00008002000075a7 */ /* 0x0044e400080011ff */
[----:B---3--:R-:W-:Y:S05]  /*7890*/  @!P0 NANOSLEEP.SYNCS 0x989680 ;  /* 0x009896800000895d */ /* 0x008fea0003900000 */
[----:B------:R-:W3:Y:S02]  /*78a0*/  @!P0 SYNCS.PHASECHK.TRANS64 P0, [R0+URZ+0x80], R2 ;  /* 0x00008002000085a7 */ /* 0x000ee400080010ff */
[----:B---3--:R-:W-:Y:S05]  /*78b0*/  @!P0 BRA `(.L_x_121) ;  /* 0xfffffffc00f08947 */ /* 0x008fea000383ffff */
[----:B------:R-:W-:Y:S05]  /*78c0*/  BRA `(.L_x_53) ;  /* 0xffffffb4008c7947 */ /* 0x000fea000383ffff */
.L_x_61:
[----:B-1----:R1:W2:Y:S02]  /*78d0*/  SYNCS.PHASECHK.TRANS64.TRYWAIT P1, [R0+URZ+0x70], R2 ;  /* 0x00007002000075a7 */ /* 0x0022a400080211ff */
[----:B--2---:R-:W-:Y:S05]  /*78e0*/  @!P1 NANOSLEEP.SYNCS 0x989680 ;  /* 0x009896800000995d */ /* 0x004fea0003900000 */
[----:B------:R-:W2:Y:S02]  /*78f0*/  @!P1 SYNCS.PHASECHK.TRANS64 P1, [R0+URZ+0x70], R2 ;  /* 0x00007002000095a7 */ /* 0x000ea400080210ff */
[----:B--2---:R-:W-:Y:S05]  /*7900*/  @!P1 BRA `(.L_x_61) ;  /* 0xfffffffc00f09947 */ /* 0x004fea000383ffff */
[----:B------:R-:W-:Y:S05]  /*7910*/  BRA `(.L_x_122) ;  /* 0xffffffbc00207947 */ /* 0x000fea000383ffff */
.L_x_62:
[----:B------:R-:W-:-:S07]  /*7920*/  MOV R2, UR47 ;  /* 0x0000002f00027c02 */ /* 0x000fce0008000f00 */
.L_x_123:
[----:B-1----:R1:W2:Y:S02]  /*7930*/  SYNCS.PHASECHK.TRANS64.TRYWAIT P0, [R2+URZ+0xb0], R0 ;  /* 0x0000b000020075a7 */ /* 0x0022a400080011ff */
[----:B--2---:R-:W-:Y:S05]  /*7940*/  @!P0 NANOSLEEP.SYNCS 0x989680 ;  /* 0x009896800000895d */ /* 0x004fea0003900000 */
[----:B------:R-:W2:Y:S02]  /*7950*/  @!P0 SYNCS.PHASECHK.TRANS64 P0, [R2+URZ+0xb0], R0 ;  /* 0x0000b000020085a7 */ /* 0x000ea400080010ff */
[----:B--2---:R-:W-:Y:S05]  /*7960*/  @!P0 BRA `(.L_x_123) ;  /* 0xfffffffc00f08947 */ /* 0x004fea000383ffff */
[----:B------:R-:W-:Y:S05]  /*7970*/  BRA `(.L_x_124) ;  /* 0xffffffbc006c7947 */ /* 0x000fea000383ffff */
.L_x_65:
[----:B------:R-:W-:Y:S07]  /*7980*/  MOV R0, UR7 ;  /* 0x0000000700007c02 */ /* 0x000fee0008000f00 */
.L_x_125:
[----:B-1----:R1:W2:Y:S02]  /*7990*/  SYNCS.PHASECHK.TRANS64.TRYWAIT P0, [R0+URZ], R2 ;  /* 0x00000002000075a7 */ /* 0x0022a400080011ff */
[----:B--2---:R-:W-:Y:S05]  /*79a0*/  @!P0 NANOSLEEP.SYNCS 0x989680 ;  /* 0x009896800000895d */ /* 0x004fea0003900000 */
[----:B------:R-:W2:Y:S02]  /*79b0*/  @!P0 SYNCS.PHASECHK.TRANS64 P0, [R0+URZ], R2 ;  /* 0x00000002000085a7 */ /* 0x000ea400080010ff */
[----:B--2---:R-:W-:Y:S05]  /*79c0*/  @!P0 BRA `(.L_x_125) ;  /* 0xfffffffc00f08947 */ /* 0x004fea000383ffff */
[----:B------:R-:W-:Y:S05]  /*79d0*/  BRA `(.L_x_64) ;  /* 0xffffffbc00887947 */ /* 0x000fea000383ffff */
.L_x_68:
[----:B------:R-:W-:-:S07]  /*79e0*/  MOV R0, UR4 ;  /* 0x0000000400007c02 */ /* 0x000fce0008000f00 */
.L_x_126:
[----:B--2---:R2:W4:Y:S02]  /*79f0*/  SYNCS.PHASECHK.TRANS64.TRYWAIT P0, [R0+URZ], R2 ;  /* 0x00000002000075a7 */ /* 0x00452400080011ff */
[----:B----4-:R-:W-:Y:S05]  /*7a00*/  @!P0 NANOSLEEP.SYNCS 0x989680 ;  /* 0x009896800000895d */ /* 0x010fea0003900000 */
[----:B------:R-:W4:Y:S02]  /*7a10*/  @!P0 SYNCS.PHASECHK.TRANS64 P0, [R0+URZ], R2 ;  /* 0x00000002000085a7 */ /* 0x000f2400080010ff */
[----:B----4-:R-:W-:Y:S05]  /*7a20*/  @!P0 BRA `(.L_x_126) ;  /* 0xfffffffc00f08947 */ /* 0x010fea000383ffff */
[----:B------:R-:W-:Y:S05]  /*7a30*/  BRA `(.L_x_127) ;  /* 0xffffffc000b47947 */ /* 0x000fea000383ffff */
.L_x_69:
[----:B------:R-:W-:-:S07]  /*7a40*/  MOV R0, UR5 ;  /* 0x0000000500007c02 */ /* 0x000fce0008000f00 */
.L_x_128:
[----:B-1----:R1:W2:Y:S02]  /*7a50*/  SYNCS.PHASECHK.TRANS64.TRYWAIT P0, [R0+URZ], R3 ;  /* 0x00000003000075a7 */ /* 0x0022a400080011ff */
[----:B--2---:R-:W-:Y:S05]  /*7a60*/  @!P0 NANOSLEEP.SYNCS 0x989680 ;  /* 0x009896800000895d */ /* 0x004fea0003900000 */
[----:B------:R-:W2:Y:S02]  /*7a70*/  @!P0 SYNCS.PHASECHK.TRANS64 P0, [R0+URZ], R3 ;  /* 0x00000003000085a7 */ /* 0x000ea400080010ff */
[----:B--2---:R-:W-:Y:S05]  /*7a80*/  @!P0 BRA `(.L_x_128) ;  /* 0xfffffffc00f08947 */ /* 0x004fea000383ffff */
[----:B------:R-:W-:Y:S05]  /*7a90*/  BRA `(.L_x_129) ;  /* 0xffffffc000c07947 */ /* 0x000fea000383ffff */
.L_x_70:
[----:B------:R-:W-:-:S07]  /*7aa0*/  MOV R0, UR5 ;  /* 0x0000000500007c02 */ /* 0x000fce0008000f00 */
.L_x_130:
[----:B-1----:R1:W2:Y:S02]  /*7ab0*/  SYNCS.PHASECHK.TRANS64.TRYWAIT P0, [R0+URZ], R3 ;  /* 0x00000003000075a7 */ /* 0x0022a400080011ff */
[----:B--2---:R-:W-:Y:S05]  /*7ac0*/  @!P0 NANOSLEEP.SYNCS 0x989680 ;  /* 0x009896800000895d */ /* 0x004fea0003900000 */
[----:B------:R-:W2:Y:S02]  /*7ad0*/  @!P0 SYNCS.PHASECHK.TRANS64 P0, [R0+URZ], R3 ;  /* 0x00000003000085a7 */ /* 0x000ea400080010ff */
[----:B--2---:R-:W-:Y:S05]  /*7ae0*/  @!P0 BRA `(.L_x_130) ;  /* 0xfffffffc00f08947 */ /* 0x004fea000383ffff */
[----:B------:R-:W-:Y:S05]  /*7af0*/  BRA `(.L_x_131) ;  /* 0xffffffc000cc7947 */ /* 0x000fea000383ffff */
.L_x_71:
[----:B-1----:R-:W-:-:S07]  /*7b00*/  MOV R0, UR4 ;  /* 0x0000000400007c02 */ /* 0x002fce0008000f00 */
.L_x_132:
[----:B-1----:R1:W2:Y:S02]  /*7b10*/  SYNCS.PHASECHK.TRANS64.TRYWAIT P0, [R0+URZ], R2 ;  /* 0x00000002000075a7 */ /* 0x0022a400080011ff */
[----:B--2---:R-:W-:Y:S05]  /*7b20*/  @!P0 NANOSLEEP.SYNCS 0x989680 ;  /* 0x009896800000895d */ /* 0x004fea0003900000 */
[----:B------:R-:W2:Y:S02]  /*7b30*/  @!P0 SYNCS.PHASECHK.TRANS64 P0, [R0+URZ], R2 ;  /* 0x00000002000085a7 */ /* 0x000ea400080010ff */
[----:B--2---:R-:W-:Y:S05]  /*7b40*/  @!P0 BRA `(.L_x_132) ;  /* 0xfffffffc00f08947 */ /* 0x004fea000383ffff */
[----:B------:R-:W-:Y:S05]  /*7b50*/  BRA `(.L_x_133) ;  /* 0xffffffc000d87947 */ /* 0x000fea000383ffff */
.L_x_76:
[----:B--2---:R2:W3:Y:S02]  /*7b60*/  SYNCS.PHASECHK.TRANS64.TRYWAIT P0, [R3+URZ+0x70], R0 ;  /* 0x00007000030075a7 */ /* 0x0044e400080011ff */
[----:B---3--:R-:W-:Y:S05]  /*7b70*/  @!P0 NANOSLEEP.SYNCS 0x989680 ;  /* 0x009896800000895d */ /* 0x008fea0003900000 */
[----:B------:R-:W3:Y:S02]  /*7b80*/  @!P0 SYNCS.PHASECHK.TRANS64 P0, [R3+URZ+0x70], R0 ;  /* 0x00007000030085a7 */ /* 0x000ee400080010ff */
[----:B---3--:R-:W-:Y:S05]  /*7b90*/  @!P0 BRA `(.L_x_76) ;  /* 0xfffffffc00f08947 */ /* 0x008fea000383ffff */
[----:B------:R-:W-:Y:S05]  /*7ba0*/  BRA `(.L_x_134) ;  /* 0xffffffc800007947 */ /* 0x000fea000383ffff */
.L_x_79:
[----:B--2---:R-:W-:Y:S07]  /*7bb0*/  MOV R0, UR21 ;  /* 0x0000001500007c02 */ /* 0x004fee0008000f00 */
.L_x_135:
[----:B--2---:R2:W3:Y:S02]  /*7bc0*/  SYNCS.PHASECHK.TRANS64.TRYWAIT P1, [R0+URZ+0x68], R3 ;  /* 0x00006803000075a7 */ /* 0x0044e400080211ff */
[----:B---3--:R-:W-:Y:S05]  /*7bd0*/  @!P1 NANOSLEEP.SYNCS 0x989680 ;  /* 0x009896800000995d */ /* 0x008fea0003900000 */
[----:B------:R-:W3:Y:S02]  /*7be0*/  @!P1 SYNCS.PHASECHK.TRANS64 P1, [R0+URZ+0x68], R3 ;  /* 0x00006803000095a7 */ /* 0x000ee400080210ff */
[----:B---3--:R-:W-:Y:S05]  /*7bf0*/  @!P1 BRA `(.L_x_135) ;  /* 0xfffffffc00f09947 */ /* 0x008fea000383ffff */
[----:B------:R-:W-:Y:S05]  /*7c00*/  BRA `(.L_x_78) ;  /* 0xffffffcc00747947 */ /* 0x000fea000383ffff */
.L_x_82:
[----:B--2---:R-:W-:Y:S07]  /*7c10*/  MOV R0, UR21 ;  /* 0x0000001500007c02 */ /* 0x004fee0008000f00 */
.L_x_136:
[----:B--2---:R2:W3:Y:S02]  /*7c20*/  SYNCS.PHASECHK.TRANS64.TRYWAIT P0, [R0+URZ+0x58], R2 ;  /* 0x00005802000075a7 */ /* 0x0044e400080011ff */
[----:B---3--:R-:W-:Y:S05]  /*7c30*/  @!P0 NANOSLEEP.SYNCS 0x989680 ;  /* 0x009896800000895d */ /* 0x008fea0003900000 */
[----:B------:R-:W3:Y:S02]  /*7c40*/  @!P0 SYNCS.PHASECHK.TRANS64 P0, [R0+URZ+0x58], R2 ;  /* 0x00005802000085a7 */ /* 0x000ee400080010ff */
[----:B---3--:R-:W-:Y:S05]  /*7c50*/  @!P0 BRA `(.L_x_136) ;  /* 0xfffffffc00f08947 */ /* 0x008fea000383ffff */
[----:B------:R-:W-:Y:S05]  /*7c60*/  BRA `(.L_x_137) ;  /* 0xffffffcc00c87947 */ /* 0x000fea000383ffff */
.L_x_85:
[----:B--2---:R2:W3:Y:S02]  /*7c70*/  SYNCS.PHASECHK.TRANS64.TRYWAIT P0, [R8+URZ+0x70], R0 ;  /* 0x00007000080075a7 */ /* 0x0044e400080011ff */
[----:B---3--:R-:W-:Y:S05]  /*7c80*/  @!P0 NANOSLEEP.SYNCS 0x989680 ;  /* 0x009896800000895d */ /* 0x008fea0003900000 */
[----:B------:R-:W3:Y:S02]  /*7c90*/  @!P0 SYNCS.PHASECHK.TRANS64 P0, [R8+URZ+0x70], R0 ;  /* 0x00007000080085a7 */ /* 0x000ee400080010ff */
[----:B---3--:R-:W-:Y:S05]  /*7ca0*/  @!P0 BRA `(.L_x_85) ;  /* 0xfffffffc00f08947 */ /* 0x008fea000383ffff */
[----:B------:R-:W-:Y:S05]  /*7cb0*/  BRA `(.L_x_138) ;  /* 0xffffffd400347947 */ /* 0x000fea000383ffff */
.L_x_96:
[----:B-1----:R-:W-:Y:S04]  /*7cc0*/  MOV R0, UR44 ;  /* 0x0000002c00007c02 */ /* 0x002fe80008000f00 */
[----:B------:R1:W2:Y:S03]  /*7cd0*/  SYNCS.PHASECHK.TRANS64.TRYWAIT P1, [R0+URZ+0x50], R3 ;  /* 0x00005003000075a7 */ /* 0x0002a600080211ff */
[----:B--2---:R-:W-:Y:S05]  /*7ce0*/  @!P1 NANOSLEEP.SYNCS 0x989680 ;  /* 0x009896800000995d */ /* 0x004fea0003900000 */
[----:B------:R-:W2:Y:S02]  /*7cf0*/  @!P1 SYNCS.PHASECHK.TRANS64 P1, [R0+URZ+0x50], R3 ;  /* 0x00005003000095a7 */ /* 0x000ea400080210ff */
[----:B--2---:R-:W-:Y:S05]  /*7d00*/  @!P1 BRA `(.L_x_96) ;  /* 0xfffffffc00ec9947 */ /* 0x004fea000383ffff */
[----:B------:R-:W-:Y:S05]  /*7d10*/  BRA `(.L_x_95) ;  /* 0xffffffe0007c7947 */ /* 0x000fea000383ffff */
.L_x_98:
[----:B------:R1:W1:Y:S02]  /*7d20*/  SYNCS.PHASECHK.TRANS64.TRYWAIT P1, [R17+URZ+0x90], R4 ;  /* 0x00009004110075a7 */ /* 0x00026400080211ff */
[----:B-1----:R-:W-:Y:S05]  /*7d30*/  @!P1 NANOSLEEP.SYNCS 0x989680 ;  /* 0x009896800000995d */ /* 0x002fea0003900000 */
[----:B------:R-:W1:Y:S02]  /*7d40*/  @!P1 SYNCS.PHASECHK.TRANS64 P1, [R17+URZ+0x90], R4 ;  /* 0x00009004110095a7 */ /* 0x000e6400080210ff */
[----:B-1----:R-:W-:Y:S05]  /*7d50*/  @!P1 BRA `(.L_x_98) ;  /* 0xfffffffc00f09947 */ /* 0x002fea000383ffff */
[----:B------:R-:W-:Y:S05]  /*7d60*/  BRA `(.L_x_97) ;  /* 0xffffffe000d47947 */ /* 0x000fea000383ffff */
        .weak           $__internal_0_$__cuda_sm10x_tcgen05_guardrail_trap_col_being_dealloced_not_returned_by_alloc
        .type           $__internal_0_$__cuda_sm10x_tcgen05_guardrail_trap_col_being_dealloced_not_returned_by_alloc,@function
        .size           $__internal_0_$__cuda_sm10x_tcgen05_guardrail_trap_col_being_dealloced_not_returned_by_alloc,($__internal_1_$__cuda_sm10x_tcgen05_guardrail_trap_phase_invalid_during_alloc - $__internal_0_$__cuda_sm10x_tcgen05_guardrail_trap_col_being_dealloced_not_returned_by_alloc)
$__internal_0_$__cuda_sm10x_tcgen05_guardrail_trap_col_being_dealloced_not_returned_by_alloc:
[----:B------:R-:W-:Y:S05]  /*7d70*/  BPT.TRAP 0x1 ;  /* 0x000000040000795c */ /* 0x000fea0000300000 */
[----:B------:R-:W-:-:S04]  /*7d80*/  HFMA2 R3, -RZ, RZ, 0, 0 ;  /* 0x00000000ff037431 */ /* 0x000fc800000001ff */
[----:B------:R-:W-:Y:S05]  /*7d90*/  RET.REL.NODEC R2 `(_ZN7cutlass13device_kernelINS_4gemm6kernel13GemmUniversalIN4cute5tupleIJiiiiEEENS1_10collective13CollectiveMmaINS1_35MainloopSm100TmaUmmaWarpSpecializedILi5ELi2ELi4ENS5_IJNS4_1CILi2EEENSA_ILi1EEESC_EEEEENS5_IJNSA_ILi64EEENSA_ILi96EEENSA_ILi256EEEEEENS_12float_e4m3_tENS5_IJlSC_lEEESJ_SK_NS4_8TiledMMAINS4_8MMA_AtomIJNS4_10MMA_TraitsINS4_19SM100_MMA_F8F6F4_SSEJSJ_SJ_fSF_SG_NS4_17integral_constantINS4_4UMMA5MajorELSR_0EEESS_NSP_INSQ_7ScaleInELST_0EEESU_EEEEEENS4_6LayoutINS5_IJSC_SC_SC_EEENS5_IJNSA_ILi0EEESZ_SZ_EEEEENS5_IJNS4_10UnderscoreES12_S12_EEEEENS4_13SM90_TMA_LOADENS4_14ComposedLayoutINS4_7SwizzleILi3ELi4ELi3EEENS4_18smem_ptr_flag_bitsILi8EEENSX_INS5_IJNSA_ILi8EEENSA_ILi128EEEEEENS5_IJS1C_SC_EEEEEEEvNS4_8identityENS4_23SM90_TMA_LOAD_MULTICASTES1G_vS1H_EENS_8epilogue10collective18CollectiveEpilogueINS1K_23Sm100TmaWarpSpecializedILi1ELi1ELi48ELb0ELb0EEEJSI_NS5_IJNSX_ISF_SC_EENSX_ISG_SC_EEEEESJ_SK_SJ_SK_NS1K_6fusion15FusionCallbacksIS1O_NS1S_17LinearCombinationISJ_fSJ_fLNS_15FloatRoundStyleE2EEESI_S1R_JEEENS4_5SM1004TMEM4LOAD26SM100_TMEM_LOAD_16dp32b16xES15_NS16_INS17_ILi1ELi4ELi3EEES1A_NSX_INS5_IJS1B_NSA_ILi32EEEEEENS5_IJS23_SC_EEEEEEENS4_39AutoVectorizingCopyWithAssumedAlignmentILi128EEENS4_14SM90_TMA_STOREES27_S29_S29_EEEvvEEEEvNT_6ParamsE) ;  /* 0xffffff8002987950 */ /* 0x000fea0003c3ffff */
        .weak           $__internal_1_$__cuda_sm10x_tcgen05_guardrail_trap_phase_invalid_during_alloc
        .type           $__internal_1_$__cuda_sm10x_tcgen05_guardrail_trap_phase_invalid_during_alloc,@function
        .size           $__internal_1_$__cuda_sm10x_tcgen05_guardrail_trap_phase_invalid_during_alloc,($__internal_2_$__cuda_sm10x_tcgen05_guardrail_trap_unallocated_columns_being_dealloced - $__internal_1_$__cuda_sm10x_tcgen05_guardrail_trap_phase_invalid_during_alloc)
$__internal_1_$__cuda_sm10x_tcgen05_guardrail_trap_phase_invalid_during_alloc:
[----:B------:R-:W-:Y:S05]  /*7da0*/  BPT.TRAP 0x1 ;  /* 0x000000040000795c */ /* 0x000fea0000300000 */
[----:B------:R-:W-:-:S04]  /*7db0*/  MOV R5, 0x0 ;  /* 0x0000000000057802 */ /* 0x000fc80000000f00 */
[----:B------:R-:W-:Y:S05]  /*7dc0*/  RET.REL.NODEC R4 `(_ZN7cutlass13device_kernelINS_4gemm6kernel13GemmUniversalIN4cute5tupleIJiiiiEEENS1_10collective13CollectiveMmaINS1_35MainloopSm100TmaUmmaWarpSpecializedILi5ELi2ELi4ENS5_IJNS4_1CILi2EEENSA_ILi1EEESC_EEEEENS5_IJNSA_ILi64EEENSA_ILi96EEENSA_ILi256EEEEEENS_12float_e4m3_tENS5_IJlSC_lEEESJ_SK_NS4_8TiledMMAINS4_8MMA_AtomIJNS4_10MMA_TraitsINS4_19SM100_MMA_F8F6F4_SSEJSJ_SJ_fSF_SG_NS4_17integral_constantINS4_4UMMA5MajorELSR_0EEESS_NSP_INSQ_7ScaleInELST_0EEESU_EEEEEENS4_6LayoutINS5_IJSC_SC_SC_EEENS5_IJNSA_ILi0EEESZ_SZ_EEEEENS5_IJNS4_10UnderscoreES12_S12_EEEEENS4_13SM90_TMA_LOADENS4_14ComposedLayoutINS4_7SwizzleILi3ELi4ELi3EEENS4_18smem_ptr_flag_bitsILi8EEENSX_INS5_IJNSA_ILi8EEENSA_ILi128EEEEEENS5_IJS1C_SC_EEEEEEEvNS4_8identityENS4_23SM90_TMA_LOAD_MULTICASTES1G_vS1H_EENS_8epilogue10collective18CollectiveEpilogueINS1K_23Sm100TmaWarpSpecializedILi1ELi1ELi48ELb0ELb0EEEJSI_NS5_IJNSX_ISF_SC_EENSX_ISG_SC_EEEEESJ_SK_SJ_SK_NS1K_6fusion15FusionCallbacksIS1O_NS1S_17LinearCombinationISJ_fSJ_fLNS_15FloatRoundStyleE2EEESI_S1R_JEEENS4_5SM1004TMEM4LOAD26SM100_TMEM_LOAD_16dp32b16xES15_NS16_INS17_ILi1ELi4ELi3EEES1A_NSX_INS5_IJS1B_NSA_ILi32EEEEEENS5_IJS23_SC_EEEEEEENS4_39AutoVectorizingCopyWithAssumedAlignmentILi128EEENS4_14SM90_TMA_STOREES27_S29_S29_EEEvvEEEEvNT_6ParamsE) ;  /* 0xffffff80048c7950 */ /* 0x000fea0003c3ffff */
        .weak           $__internal_2_$__cuda_sm10x_tcgen05_guardrail_trap_unallocated_columns_being_dealloced
        .type           $__internal_2_$__cuda_sm10x_tcgen05_guardrail_trap_unallocated_columns_being_dealloced,@function
        .size           $__internal_2_$__cuda_sm10x_tcgen05_guardrail_trap_unallocated_columns_being_dealloced,(.L_x_140 - $__internal_2_$__cuda_sm10x_tcgen05_guardrail_trap_unallocated_columns_being_dealloced)
$__internal_2_$__cuda_sm10x_tcgen05_guardrail_trap_unallocated_columns_being_dealloced:
[----:B------:R-:W-:Y:S05]  /*7dd0*/  BPT.TRAP 0x1 ;  /* 0x000000040000795c */ /* 0x000fea0000300000 */
[----:B------:R-:W-:-:S04]  /*7de0*/  HFMA2 R3, -RZ, RZ, 0, 0 ;  /* 0x00000000ff037431 */ /* 0x000fc800000001ff */
[----:B------:R-:W-:Y:S05]  /*7df0*/  RET.REL.NODEC R2 `(_ZN7cutlass13device_kernelINS_4gemm6kernel13GemmUniversalIN4cute5tupleIJiiiiEEENS1_10collective13CollectiveMmaINS1_35MainloopSm100TmaUmmaWarpSpecializedILi5ELi2ELi4ENS5_IJNS4_1CILi2EEENSA_ILi1EEESC_EEEEENS5_IJNSA_ILi64EEENSA_ILi96EEENSA_ILi256EEEEEENS_12float_e4m3_tENS5_IJlSC_lEEESJ_SK_NS4_8TiledMMAINS4_8MMA_AtomIJNS4_10MMA_TraitsINS4_19SM100_MMA_F8F6F4_SSEJSJ_SJ_fSF_SG_NS4_17integral_constantINS4_4UMMA5MajorELSR_0EEESS_NSP_INSQ_7ScaleInELST_0EEESU_EEEEEENS4_6LayoutINS5_IJSC_SC_SC_EEENS5_IJNSA_ILi0EEESZ_SZ_EEEEENS5_IJNS4_10UnderscoreES12_S12_EEEEENS4_13SM90_TMA_LOADENS4_14ComposedLayoutINS4_7SwizzleILi3ELi4ELi3EEENS4_18smem_ptr_flag_bitsILi8EEENSX_INS5_IJNSA_ILi8EEENSA_ILi128EEEEEENS5_IJS1C_SC_EEEEEEEvNS4_8identityENS4_23SM90_TMA_LOAD_MULTICASTES1G_vS1H_EENS_8epilogue10collective18CollectiveEpilogueINS1K_23Sm100TmaWarpSpecializedILi1ELi1ELi48ELb0ELb0EEEJSI_NS5_IJNSX_ISF_SC_EENSX_ISG_SC_EEEEESJ_SK_SJ_SK_NS1K_6fusion15FusionCallbacksIS1O_NS1S_17LinearCombinationISJ_fSJ_fLNS_15FloatRoundStyleE2EEESI_S1R_JEEENS4_5SM1004TMEM4LOAD26SM100_TMEM_LOAD_16dp32b16xES15_NS16_INS17_ILi1ELi4ELi3EEES1A_NSX_INS5_IJS1B_NSA_ILi32EEEEEENS5_IJS23_SC_EEEEEEENS4_39AutoVectorizingCopyWithAssumedAlignmentILi128EEENS4_14SM90_TMA_STOREES27_S29_S29_EEEvvEEEEvNT_6ParamsE) ;  /* 0xffffff8002807950 */ /* 0x000fea0003c3ffff */
.L_x_139:
[----:B------:R-:W-:-:S00]  /*7e00*/  BRA `(.L_x_139) ;  /* 0xfffffffc00fc7947 */ /* 0x000fc0000383ffff */
[----:B------:R-:W-:-:S00]  /*7e10*/  NOP ;  /* 0x0000000000007918 */ /* 0x000fc00000000000 */
        /* <DEDUP_REMOVED lines=14> */
.L_x_140:


//--------------------- .nv.global.init           --------------------------
	.section	.nv.global.init,"aw",@progbits
.nv.global.init:
	.type		$str$27,@object
	.size		$str$27,($str$28 - $str$27)
$str$27:
        /*0000*/ 	.byte	0x28, 0x61, 0x64, 0x64, 0x72, 0x65, 0x73, 0x73, 0x20, 0x26, 0x20, 0x6d, 0x61, 0x73, 0x6b, 0x29
        /*0010*/ 	.byte	0x20, 0x3d, 0x3d, 0x20, 0x30, 0x00
	.type		$str$28,@object
	.size		$str$28,($str$26 - $str$28)
$str$28:
        /*0016*/ 	.byte	0x2f, 0x74, 0x6d, 0x70, 0x2f, 0x63, 0x75, 0x74, 0x6c, 0x61, 0x73, 0x73, 0x5f, 0x73, 0x77, 0x65
        /*0026*/ 	.byte	0x65, 0x70, 0x5f, 0x73, 0x72, 0x63, 0x2f, 0x69, 0x6e, 0x63, 0x6c, 0x75, 0x64, 0x65, 0x2f, 0x63
        /*0036*/ 	.byte	0x75, 0x74, 0x65, 0x2f, 0x70, 0x6f, 0x69, 0x6e, 0x74, 0x65, 0x72, 0x5f, 0x66, 0x6c, 0x61, 0x67
        /*0046*/ 	.byte	0x67, 0x65, 0x64, 0x2e, 0x68, 0x70, 0x70, 0x00
	.type		$str$26,@object
	.size		$str$26,($str$25 - $str$26)
$str$26:
        /*004e*/ 	.byte	0x2f, 0x74, 0x6d, 0x70, 0x2f, 0x63, 0x75, 0x74, 0x6c, 0x61, 0x73, 0x73, 0x5f, 0x73, 0x77, 0x65
        /*005e*/ 	.byte	0x65, 0x70, 0x5f, 0x73, 0x72, 0x63, 0x2f, 0x69, 0x6e, 0x63, 0x6c, 0x75, 0x64, 0x65, 0x2f, 0x63
        /*006e*/ 	.byte	0x75, 0x74, 0x65, 0x2f, 0x61, 0x74, 0x6f, 0x6d, 0x2f, 0x63, 0x6f, 0x70, 0x79, 0x5f, 0x74, 0x72
        /*007e*/ 	.byte	0x61, 0x69, 0x74, 0x73, 0x5f, 0x73, 0x6d, 0x31, 0x30, 0x30, 0x2e, 0x68, 0x70, 0x70, 0x00
	.type		$str$25,@object
	.size		$str$25,(__unnamed_1 - $str$25)
$str$25:
        /*008d*/ 	.byte	0x28, 0x28, 0x75, 0x69, 0x6e, 0x74, 0x33, 0x32, 0x5f, 0x74, 0x28, 0x74, 0x68, 0x72, 0x65, 0x61
        /*009d*/ 	.byte	0x64, 0x49, 0x64, 0x78, 0x2e, 0x78, 0x29, 0x20, 0x2f, 0x20, 0x33, 0x32, 0x29, 0x20, 0x25, 0x20
        /*00ad*/ 	.byte	0x34, 0x29, 0x20, 0x3d, 0x3d, 0x20, 0x28, 0x28, 0x28, 0x74, 0x6d, 0x65, 0x6d, 0x5f, 0x61, 0x64
        /*00bd*/ 	.byte	0x64, 0x72, 0x20, 0x3e, 0x3e, 0x20, 0x31, 0x36, 0x29, 0x20, 0x2f, 0x20, 0x33, 0x32, 0x29, 0x20
        /*00cd*/ 	.byte	0x25, 0x20, 0x34, 0x29, 0x00
	.type		__unnamed_1,@object
	.size		__unnamed_1,(__unnamed_2 - __unnamed_1)
__unnamed_1:
        /*00d2*/ 	.byte	0x61, 0x75, 0x74, 0x6f, 0x20, 0x63, 0x75, 0x74, 0x65, 0x3a, 0x3a, 0x61, 0x73, 0x5f, 0x70, 0x6f
        /* <DEDUP_REMOVED lines=24> */
        /*0262*/ 	.byte	0x3a, 0x3a, 0x43, 0x3c, 0x36, 0x31, 0x34, 0x34, 0x3e, 0x3e, 0x3e, 0x3e, 0x5d, 0x00
	.type		__unnamed_2,@object
	.size		__unnamed_2,(.L_2 - __unnamed_2)
__unnamed_2:
        /* <DEDUP_REMOVED lines=37> */
        /*04c0*/ 	.byte	0x3a, 0x43, 0x3c, 0x30, 0x3e, 0x3e, 0x3e, 0x3e, 0x5d, 0x00
.L_2:


//--------------------- .nv.shared._ZN7cutlass13device_kernelINS_4gemm6kernel13GemmUniversalIN4cute5tupleIJiiiiEEENS1_10collective13CollectiveMmaINS1_35MainloopSm100TmaUmmaWarpSpecializedILi5ELi2ELi4ENS5_IJNS4_1CILi2EEENSA_ILi1EEESC_EEEEENS5_IJNSA_ILi64EEENSA_ILi96EEENSA_ILi256EEEEEENS_12float_e4m3_tENS5_IJlSC_lEEESJ_SK_NS4_8TiledMMAINS4_8MMA_AtomIJNS4_10MMA_TraitsINS4_19SM100_MMA_F8F6F4_SSEJSJ_SJ_fSF_SG_NS4_17integral_constantINS4_4UMMA5MajorELSR_0EEESS_NSP_INSQ_7ScaleInELST_0EEESU_EEEEEENS4_6LayoutINS5_IJSC_SC_SC_EEENS5_IJNSA_ILi0EEESZ_SZ_EEEEENS5_IJNS4_10UnderscoreES12_S12_EEEEENS4_13SM90_TMA_LOADENS4_14ComposedLayoutINS4_7SwizzleILi3ELi4ELi3EEENS4_18smem_ptr_flag_bitsILi8EEENSX_INS5_IJNSA_ILi8EEENSA_ILi128EEEEEENS5_IJS1C_SC_EEEEEEEvNS4_8identityENS4_23SM90_TMA_LOAD_MULTICASTES1G_vS1H_EENS_8epilogue10collective18CollectiveEpilogueINS1K_23Sm100TmaWarpSpecializedILi1ELi1ELi48ELb0ELb0EEEJSI_NS5_IJNSX_ISF_SC_EENSX_ISG_SC_EEEEESJ_SK_SJ_SK_NS1K_6fusion15FusionCallbacksIS1O_NS1S_17LinearCombinationISJ_fSJ_fLNS_15FloatRoundStyleE2EEESI_S1R_JEEENS4_5SM1004TMEM4LOAD26SM100_TMEM_LOAD_16dp32b16xES15_NS16_INS17_ILi1ELi4ELi3EEES1A_NSX_INS5_IJS1B_NSA_ILi32EEEEEENS5_IJS23_SC_EEEEEEENS4_39AutoVectorizingCopyWithAssumedAlignmentILi128EEENS4_14SM90_TMA_STOREES27_S29_S29_EEEvvEEEEvNT_6ParamsE --------------------------
	.section	.nv.shared._ZN7cutlass13device_kernelINS_4gemm6kernel13GemmUniversalIN4cute5tupleIJiiiiEEENS1_10collective13CollectiveMmaINS1_35MainloopSm100TmaUmmaWarpSpecializedILi5ELi2ELi4ENS5_IJNS4_1CILi2EEENSA_ILi1EEESC_EEEEENS5_IJNSA_ILi64EEENSA_ILi96EEENSA_ILi256EEEEEENS_12float_e4m3_tENS5_IJlSC_lEEESJ_SK_NS4_8TiledMMAINS4_8MMA_AtomIJNS4_10MMA_TraitsINS4_19SM100_MMA_F8F6F4_SSEJSJ_SJ_fSF_SG_NS4_17integral_constantINS4_4UMMA5MajorELSR_0EEESS_NSP_INSQ_7ScaleInELST_0EEESU_EEEEEENS4_6LayoutINS5_IJSC_SC_SC_EEENS5_IJNSA_ILi0EEESZ_SZ_EEEEENS5_IJNS4_10UnderscoreES12_S12_EEEEENS4_13SM90_TMA_LOADENS4_14ComposedLayoutINS4_7SwizzleILi3ELi4ELi3EEENS4_18smem_ptr_flag_bitsILi8EEENSX_INS5_IJNSA_ILi8EEENSA_ILi128EEEEEENS5_IJS1C_SC_EEEEEEEvNS4_8identityENS4_23SM90_TMA_LOAD_MULTICASTES1G_vS1H_EENS_8epilogue10collective18CollectiveEpilogueINS1K_23Sm100TmaWarpSpecializedILi1ELi1ELi48ELb0ELb0EEEJSI_NS5_IJNSX_ISF_SC_EENSX_ISG_SC_EEEEESJ_SK_SJ_SK_NS1K_6fusion15FusionCallbacksIS1O_NS1S_17LinearCombinationISJ_fSJ_fLNS_15FloatRoundStyleE2EEESI_S1R_JEEENS4_5SM1004TMEM4LOAD26SM100_TMEM_LOAD_16dp32b16xES15_NS16_INS17_ILi1ELi4ELi3EEES1A_NSX_INS5_IJS1B_NSA_ILi32EEEEEENS5_IJS23_SC_EEEEEEENS4_39AutoVectorizingCopyWithAssumedAlignmentILi128EEENS4_14SM90_TMA_STOREES27_S29_S29_EEEvvEEEEvNT_6ParamsE,"aw",@nobits
	.sectionflags	@""
	.align	16
	.zero		1024


//--------------------- .nv.shared.reserved.0     --------------------------
	.section	.nv.shared.reserved.0,"aw",@nobits
	.weak		__nv_reservedSMEM_offset_0_alias
	.size		__nv_reservedSMEM_offset_0_alias, 0, 64
	.other		__nv_reservedSMEM_offset_0_alias,@"STO_CUDA_RESERVED_SHARED STV_DEFAULT"
__nv_reservedSMEM_offset_0_alias:
	.zero		0
.nv.shared.reserved.0:
	.zero		64
	.weak		__nv_reservedSMEM_tcgen05_partition
	.type		__nv_reservedSMEM_tcgen05_partition,@object
	.size		__nv_reservedSMEM_tcgen05_partition,(.L_0 - __nv_reservedSMEM_tcgen05_partition)
__nv_reservedSMEM_tcgen05_partition:
	.zero		32
.L_0:


//--------------------- .nv.global                --------------------------
	.section	.nv.global,"aw",@nobits
.nv.global:
	.type		_ZN40_INTERNAL_1aab3d50_4_k_cu_d1be87a8_321774cute1_E,@object
	.size		_ZN40_INTERNAL_1aab3d50_4_k_cu_d1be87a8_321774cute1_E,(_ZN40_INTERNAL_1aab3d50_4_k_cu_d1be87a8_321774cuda3std3__45__cpo6cbeginE - _ZN40_INTERNAL_1aab3d50_4_k_cu_d1be87a8_321774cute1_E)
_ZN40_INTERNAL_1aab3d50_4_k_cu_d1be87a8_321774cute1_E:
	.zero		1
	.type		_ZN40_INTERNAL_1aab3d50_4_k_cu_d1be87a8_321774cuda3std3__45__cpo6cbeginE,@object
	.size		_ZN40_INTERNAL_1aab3d50_4_k_cu_d1be87a8_321774cuda3std3__45__cpo6cbeginE,(_ZN40_INTERNAL_1aab3d50_4_k_cu_d1be87a8_321774cuda3std3__48in_placeE - _ZN40_INTERNAL_1aab3d50_4_k_cu_d1be87a8_321774cuda3std3__45__cpo6cbeginE)
_ZN40_INTERNAL_1aab3d50_4_k_cu_d1be87a8_321774cuda3std3__45__cpo6cbeginE:
	.zero		1
	.type		_ZN40_INTERNAL_1aab3d50_4_k_cu_d1be87a8_321774cuda3std3__48in_placeE,@object
	.size		_ZN40_INTERNAL_1aab3d50_4_k_cu_d1be87a8_321774cuda3std3__48in_placeE,(_ZN40_INTERNAL_1aab3d50_4_k_cu_d1be87a8_321774cuda3std6ranges3__45__cpo9iter_moveE - _ZN40_INTERNAL_1aab3d50_4_k_cu_d1be87a8_321774cuda3std3__48in_placeE)
_ZN40_INTERNAL_1aab3d50_4_k_cu_d1be87a8_321774cuda3std3__48in_placeE:
	.zero		1
	.type		_ZN40_INTERNAL_1aab3d50_4_k_cu_d1be87a8_321774cuda3std6ranges3__45__cpo9iter_moveE,@object
	.size		_ZN40_INTERNAL_1aab3d50_4_k_cu_d1be87a8_321774cuda3std6ranges3__45__cpo9iter_moveE,(_ZN40_INTERNAL_1aab3d50_4_k_cu_d1be87a8_321774cuda3std3__45__cpo5beginE - _ZN40_INTERNAL_1aab3d50_4_k_cu_d1be87a8_321774cuda3std6ranges3__45__cpo9iter_moveE)
_ZN40_INTERNAL_1aab3d50_4_k_cu_d1be87a8_321774cuda3std6ranges3__45__cpo9iter_moveE:
	.zero		1
	.type		_ZN40_INTERNAL_1aab3d50_4_k_cu_d1be87a8_321774cuda3std3__45__cpo5beginE,@object
	.size		_ZN40_INTERNAL_1aab3d50_4_k_cu_d1be87a8_321774cuda3std3__45__cpo5beginE,(_ZN40_INTERNAL_1aab3d50_4_k_cu_d1be87a8_321774cuda3std3__442_GLOBAL__N__1aab3d50_4_k_cu_d1be87a8_321776ignoreE - _ZN40_INTERNAL_1aab3d50_4_k_cu_d1be87a8_321774cuda3std3__45__cpo5beginE)
_ZN40_INTERNAL_1aab3d50_4_k_cu_d1be87a8_321774cuda3std3__45__cpo5beginE:
	.zero		1
	.type		_ZN40_INTERNAL_1aab3d50_4_k_cu_d1be87a8_321774cuda3std3__442_GLOBAL__N__1aab3d50_4_k_cu_d1be87a8_321776ignoreE,@object
	.size		_ZN40_INTERNAL_1aab3d50_4_k_cu_d1be87a8_321774cuda3std3__442_GLOBAL__N__1aab3d50_4_k_cu_d1be87a8_321776ignoreE,(_ZN40_INTERNAL_1aab3d50_4_k_cu_d1be87a8_321774cute7productE - _ZN40_INTERNAL_1aab3d50_4_k_cu_d1be87a8_321774cuda3std3__442_GLOBAL__N__1aab3d50_4_k_cu_d1be87a8_321776ignoreE)
_ZN40_INTERNAL_1aab3d50_4_k_cu_d1be87a8_321774cuda3std3__442_GLOBAL__N__1aab3d50_4_k_cu_d1be87a8_321776ignoreE:
	.zero		1
	.type		_ZN40_INTERNAL_1aab3d50_4_k_cu_d1be87a8_321774cute7productE,@object
	.size		_ZN40_INTERNAL_1aab3d50_4_k_cu_d1be87a8_321774cute7productE,(_ZN40_INTERNAL_1aab3d50_4_k_cu_d1be87a8_321774cuda3std3__45__cpo3endE - _ZN40_INTERNAL_1aab3d50_4_k_cu_d1be87a8_321774cute7productE)
_ZN40_INTERNAL_1aab3d50_4_k_cu_d1be87a8_321774cute7productE:
	.zero		1
	.type		_ZN40_INTERNAL_1aab3d50_4_k_cu_d1be87a8_321774cuda3std3__45__cpo3endE,@object
	.size		_ZN40_INTERNAL_1aab3d50_4_k_cu_d1be87a8_321774cuda3std3__45__cpo3endE,(_ZN40_INTERNAL_1aab3d50_4_k_cu_d1be87a8_321774cuda3std3__419piecewise_constructE - _ZN40_INTERNAL_1aab3d50_4_k_cu_d1be87a8_321774cuda3std3__45__cpo3endE)
_ZN40_INTERNAL_1aab3d50_4_k_cu_d1be87a8_321774cuda3std3__45__cpo3endE:
	.zero		1
	.type		_ZN40_INTERNAL_1aab3d50_4_k_cu_d1be87a8_321774cuda3std3__419piecewise_constructE,@object
	.size		_ZN40_INTERNAL_1aab3d50_4_k_cu_d1be87a8_321774cuda3std3__419piecewise_constructE,(_ZN40_INTERNAL_1aab3d50_4_k_cu_d1be87a8_321774cuda3std3__45__cpo4cendE - _ZN40_INTERNAL_1aab3d50_4_k_cu_d1be87a8_321774cuda3std3__419piecewise_constructE)
_ZN40_INTERNAL_1aab3d50_4_k_cu_d1be87a8_321774cuda3std3__419piecewise_constructE:
	.zero		1
	.type		_ZN40_INTERNAL_1aab3d50_4_k_cu_d1be87a8_321774cuda3std3__45__cpo4cendE,@object
	.size		_ZN40_INTERNAL_1aab3d50_4_k_cu_d1be87a8_321774cuda3std3__45__cpo4cendE,(_ZN40_INTERNAL_1aab3d50_4_k_cu_d1be87a8_321774cuda3std6ranges3__45__cpo4swapE - _ZN40_INTERNAL_1aab3d50_4_k_cu_d1be87a8_321774cuda3std3__45__cpo4cendE)
_ZN40_INTERNAL_1aab3d50_4_k_cu_d1be87a8_321774cuda3std3__45__cpo4cendE:
	.zero		1
	.type		_ZN40_INTERNAL_1aab3d50_4_k_cu_d1be87a8_321774cuda3std6ranges3__45__cpo4swapE,@object
	.size		_ZN40_INTERNAL_1aab3d50_4_k_cu_d1be87a8_321774cuda3std6ranges3__45__cpo4swapE,(.L_10 - _ZN40_INTERNAL_1aab3d50_4_k_cu_d1be87a8_321774cuda3std6ranges3__45__cpo4swapE)
_ZN40_INTERNAL_1aab3d50_4_k_cu_d1be87a8_321774cuda3std6ranges3__45__cpo4swapE:
	.zero		1
.L_10:


//--------------------- .nv.constant0._ZN7cutlass13device_kernelINS_4gemm6kernel13GemmUniversalIN4cute5tupleIJiiiiEEENS1_10collective13CollectiveMmaINS1_35MainloopSm100TmaUmmaWarpSpecializedILi5ELi2ELi4ENS5_IJNS4_1CILi2EEENSA_ILi1EEESC_EEEEENS5_IJNSA_ILi64EEENSA_ILi96EEENSA_ILi256EEEEEENS_12float_e4m3_tENS5_IJlSC_lEEESJ_SK_NS4_8TiledMMAINS4_8MMA_AtomIJNS4_10MMA_TraitsINS4_19SM100_MMA_F8F6F4_SSEJSJ_SJ_fSF_SG_NS4_17integral_constantINS4_4UMMA5MajorELSR_0EEESS_NSP_INSQ_7ScaleInELST_0EEESU_EEEEEENS4_6LayoutINS5_IJSC_SC_SC_EEENS5_IJNSA_ILi0EEESZ_SZ_EEEEENS5_IJNS4_10UnderscoreES12_S12_EEEEENS4_13SM90_TMA_LOADENS4_14ComposedLayoutINS4_7SwizzleILi3ELi4ELi3EEENS4_18smem_ptr_flag_bitsILi8EEENSX_INS5_IJNSA_ILi8EEENSA_ILi128EEEEEENS5_IJS1C_SC_EEEEEEEvNS4_8identityENS4_23SM90_TMA_LOAD_MULTICASTES1G_vS1H_EENS_8epilogue10collective18CollectiveEpilogueINS1K_23Sm100TmaWarpSpecializedILi1ELi1ELi48ELb0ELb0EEEJSI_NS5_IJNSX_ISF_SC_EENSX_ISG_SC_EEEEESJ_SK_SJ_SK_NS1K_6fusion15FusionCallbacksIS1O_NS1S_17LinearCombinationISJ_fSJ_fLNS_15FloatRoundStyleE2EEESI_S1R_JEEENS4_5SM1004TMEM4LOAD26SM100_TMEM_LOAD_16dp32b16xES15_NS16_INS17_ILi1ELi4ELi3EEES1A_NSX_INS5_IJS1B_NSA_ILi32EEEEEENS5_IJS23_SC_EEEEEEENS4_39AutoVectorizingCopyWithAssumedAlignmentILi128EEENS4_14SM90_TMA_STOREES27_S29_S29_EEEvvEEEEvNT_6ParamsE --------------------------
	.section	.nv.constant0._ZN7cutlass13device_kernelINS_4gemm6kernel13GemmUniversalIN4cute5tupleIJiiiiEEENS1_10collective13CollectiveMmaINS1_35MainloopSm100TmaUmmaWarpSpecializedILi5ELi2ELi4ENS5_IJNS4_1CILi2EEENSA_ILi1EEESC_EEEEENS5_IJNSA_ILi64EEENSA_ILi96EEENSA_ILi256EEEEEENS_12float_e4m3_tENS5_IJlSC_lEEESJ_SK_NS4_8TiledMMAINS4_8MMA_AtomIJNS4_10MMA_TraitsINS4_19SM100_MMA_F8F6F4_SSEJSJ_SJ_fSF_SG_NS4_17integral_constantINS4_4UMMA5MajorELSR_0EEESS_NSP_INSQ_7ScaleInELST_0EEESU_EEEEEENS4_6LayoutINS5_IJSC_SC_SC_EEENS5_IJNSA_ILi0EEESZ_SZ_EEEEENS5_IJNS4_10UnderscoreES12_S12_EEEEENS4_13SM90_TMA_LOADENS4_14ComposedLayoutINS4_7SwizzleILi3ELi4ELi3EEENS4_18smem_ptr_flag_bitsILi8EEENSX_INS5_IJNSA_ILi8EEENSA_ILi128EEEEEENS5_IJS1C_SC_EEEEEEEvNS4_8identityENS4_23SM90_TMA_LOAD_MULTICASTES1G_vS1H_EENS_8epilogue10collective18CollectiveEpilogueINS1K_23Sm100TmaWarpSpecializedILi1ELi1ELi48ELb0ELb0EEEJSI_NS5_IJNSX_ISF_SC_EENSX_ISG_SC_EEEEESJ_SK_SJ_SK_NS1K_6fusion15FusionCallbacksIS1O_NS1S_17LinearCombinationISJ_fSJ_fLNS_15FloatRoundStyleE2EEESI_S1R_JEEENS4_5SM1004TMEM4LOAD26SM100_TMEM_LOAD_16dp32b16xES15_NS16_INS17_ILi1ELi4ELi3EEES1A_NSX_INS5_IJS1B_NSA_ILi32EEEEEENS5_IJS23_SC_EEEEEEENS4_39AutoVectorizingCopyWithAssumedAlignmentILi128EEENS4_14SM90_TMA_STOREES27_S29_S29_EEEvvEEEEvNT_6ParamsE,"a",@progbits
	.sectionflags	@""
	.align	4
.nv.constant0._ZN7cutlass13device_kernelINS_4gemm6kernel13GemmUniversalIN4cute5tupleIJiiiiEEENS1_10collective13CollectiveMmaINS1_35MainloopSm100TmaUmmaWarpSpecializedILi5ELi2ELi4ENS5_IJNS4_1CILi2EEENSA_ILi1EEESC_EEEEENS5_IJNSA_ILi64EEENSA_ILi96EEENSA_ILi256EEEEEENS_12float_e4m3_tENS5_IJlSC_lEEESJ_SK_NS4_8TiledMMAINS4_8MMA_AtomIJNS4_10MMA_TraitsINS4_19SM100_MMA_F8F6F4_SSEJSJ_SJ_fSF_SG_NS4_17integral_constantINS4_4UMMA5MajorELSR_0EEESS_NSP_INSQ_7ScaleInELST_0EEESU_EEEEEENS4_6LayoutINS5_IJSC_SC_SC_EEENS5_IJNSA_ILi0EEESZ_SZ_EEEEENS5_IJNS4_10UnderscoreES12_S12_EEEEENS4_13SM90_TMA_LOADENS4_14ComposedLayoutINS4_7SwizzleILi3ELi4ELi3EEENS4_18smem_ptr_flag_bitsILi8EEENSX_INS5_IJNSA_ILi8EEENSA_ILi128EEEEEENS5_IJS1C_SC_EEEEEEEvNS4_8identityENS4_23SM90_TMA_LOAD_MULTICASTES1G_vS1H_EENS_8epilogue10collective18CollectiveEpilogueINS1K_23Sm100TmaWarpSpecializedILi1ELi1ELi48ELb0ELb0EEEJSI_NS5_IJNSX_ISF_SC_EENSX_ISG_SC_EEEEESJ_SK_SJ_SK_NS1K_6fusion15FusionCallbacksIS1O_NS1S_17LinearCombinationISJ_fSJ_fLNS_15FloatRoundStyleE2EEESI_S1R_JEEENS4_5SM1004TMEM4LOAD26SM100_TMEM_LOAD_16dp32b16xES15_NS16_INS17_ILi1ELi4ELi3EEES1A_NSX_INS5_IJS1B_NSA_ILi32EEEEEENS5_IJS23_SC_EEEEEEENS4_39AutoVectorizingCopyWithAssumedAlignmentILi128EEENS4_14SM90_TMA_STOREES27_S29_S29_EEEvvEEEEvNT_6ParamsE:
	.zero		2944


//--------------------- SYMBOLS --------------------------

	.type		.nv.reservedSmem.offset0,@object
	.size		.nv.reservedSmem.offset0,0x4
	.type		.nv.reservedSmem.cap,@object
	.size		.nv.reservedSmem.cap,0x4
	.type		__assertfail,@function
